	.headerflags	@"EF_CUDA_TEXMODE_UNIFIED EF_CUDA_64BIT_ADDRESS EF_CUDA_ACCELERATORS EF_CUDA_SM90 EF_CUDA_VIRTUAL_SM(EF_CUDA_SM90)"
	.elftype	@"ET_EXEC"


//--------------------- .nv.info                  --------------------------
	.section	.nv.info,"",@"SHT_CUDA_INFO"
	.align	4


	//----- nvinfo : EIATTR_REGCOUNT
	.align		4
        /*0000*/ 	.byte	0x04, 0x2f
        /*0002*/ 	.short	(.L_1 - .L_0)
	.align		4
.L_0:
        /*0004*/ 	.word	index@(triton_per_fused_mean_pow_sub_23)
        /*0008*/ 	.word	0x00000030


	//----- nvinfo : EIATTR_MIN_STACK_SIZE
	.align		4
.L_1:
        /*000c*/ 	.byte	0x04, 0x12
        /*000e*/ 	.short	(.L_3 - .L_2)
	.align		4
.L_2:
        /*0010*/ 	.word	index@(triton_per_fused_mean_pow_sub_23)
        /*0014*/ 	.word	0x00000000


	//----- nvinfo : EIATTR_FRAME_SIZE
	.align		4
.L_3:
        /*0018*/ 	.byte	0x04, 0x11
        /*001a*/ 	.short	(.L_5 - .L_4)
	.align		4
.L_4:
        /*001c*/ 	.word	index@(triton_per_fused_mean_pow_sub_23)
        /*0020*/ 	.word	0x00000000


	//----- nvinfo : EIATTR_MIN_STACK_SIZE
	.align		4
.L_5:
        /*0024*/ 	.byte	0x04, 0x12
        /*0026*/ 	.short	(.L_7 - .L_6)
	.align		4
.L_6:
        /*0028*/ 	.word	index@(triton_per_fused_mean_pow_sub_23)
        /*002c*/ 	.word	0x00000000
.L_7:


//--------------------- .nv.info.triton_per_fused_mean_pow_sub_23 --------------------------
	.section	.nv.info.triton_per_fused_mean_pow_sub_23,"",@"SHT_CUDA_INFO"
	.sectionflags	@""
	.align	4


	//----- nvinfo : EIATTR_CUDA_API_VERSION
	.align		4
        /*0000*/ 	.byte	0x04, 0x37
        /*0002*/ 	.short	(.L_9 - .L_8)
.L_8:
        /*0004*/ 	.word	0x0000007c


	//----- nvinfo : EIATTR_KPARAM_INFO
	.align		4
.L_9:
        /*0008*/ 	.byte	0x04, 0x17
        /*000a*/ 	.short	(.L_11 - .L_10)
.L_10:
        /*000c*/ 	.word	0x00000000
        /*0010*/ 	.short	0x0004
        /*0012*/ 	.short	0x001c
        /*0014*/ 	.byte	0x00, 0xf0, 0x11, 0x00


	//----- nvinfo : EIATTR_KPARAM_INFO
	.align		4
.L_11:
        /*0018*/ 	.byte	0x04, 0x17
        /*001a*/ 	.short	(.L_13 - .L_12)
.L_12:
        /*001c*/ 	.word	0x00000000
        /*0020*/ 	.short	0x0003
        /*0022*/ 	.short	0x0018
        /*0024*/ 	.byte	0x00, 0xf0, 0x11, 0x00


	//----- nvinfo : EIATTR_KPARAM_INFO
	.align		4
.L_13:
        /*0028*/ 	.byte	0x04, 0x17
        /*002a*/ 	.short	(.L_15 - .L_14)
.L_14:
        /*002c*/ 	.word	0x00000000
        /*0030*/ 	.short	0x0002
        /*0032*/ 	.short	0x0010
        /*0034*/ 	.byte	0x00, 0xf4, 0x21, 0x00


	//----- nvinfo : EIATTR_KPARAM_INFO
	.align		4
.L_15:
        /*0038*/ 	.byte	0x04, 0x17
        /*003a*/ 	.short	(.L_17 - .L_16)
.L_16:
        /*003c*/ 	.word	0x00000000
        /*0040*/ 	.short	0x0001
        /*0042*/ 	.short	0x0008
        /*0044*/ 	.byte	0x00, 0xf4, 0x21, 0x00


	//----- nvinfo : EIATTR_KPARAM_INFO
	.align		4
.L_17:
        /*0048*/ 	.byte	0x04, 0x17
        /*004a*/ 	.short	(.L_19 - .L_18)
.L_18:
        /*004c*/ 	.word	0x00000000
        /*0050*/ 	.short	0x0000
        /*0052*/ 	.short	0x0000
        /*0054*/ 	.byte	0x00, 0xf4, 0x21, 0x00


	//----- nvinfo : EIATTR_SPARSE_MMA_MASK
	.align		4
.L_19:
        /*0058*/ 	.byte	0x03, 0x50
        /*005a*/ 	.short	0x0000


	//----- nvinfo : EIATTR_MAXREG_COUNT
	.align		4
        /*005c*/ 	.byte	0x03, 0x1b
        /*005e*/ 	.short	0x00ff


	//----- nvinfo : EIATTR_COOP_GROUP_MASK_REGIDS
	.align		4
        /*0060*/ 	.byte	0x04, 0x29
        /*0062*/ 	.short	(.L_21 - .L_20)


	//   ....[0]....
.L_20:
        /*0064*/ 	.word	0xffffffff


	//   ....[1]....
        /*0068*/ 	.word	0xffffffff


	//   ....[2]....
        /*006c*/ 	.word	0xffffffff


	//----- nvinfo : EIATTR_COOP_GROUP_INSTR_OFFSETS
	.align		4
.L_21:
        /*0070*/ 	.byte	0x04, 0x28
        /*0072*/ 	.short	(.L_23 - .L_22)


	//   ....[0]....
.L_22:
        /*0074*/ 	.word	0x00001f40


	//   ....[1]....
        /*0078*/ 	.word	0x00001f60


	//   ....[2]....
        /*007c*/ 	.word	0x00001f90


	//----- nvinfo : EIATTR_EXIT_INSTR_OFFSETS
	.align		4
.L_23:
        /*0080*/ 	.byte	0x04, 0x1c
        /*0082*/ 	.short	(.L_25 - .L_24)


	//   ....[0]....
.L_24:
        /*0084*/ 	.word	0x00001ff0


	//   ....[1]....
        /*0088*/ 	.word	0x00002040


	//----- nvinfo : EIATTR_REQNTID
	.align		4
.L_25:
        /*008c*/ 	.byte	0x04, 0x10
        /*008e*/ 	.short	(.L_27 - .L_26)
.L_26:
        /*0090*/ 	.word	0x00000100
        /*0094*/ 	.word	0x00000001
        /*0098*/ 	.word	0x00000001


	//----- nvinfo : EIATTR_CBANK_PARAM_SIZE
	.align		4
.L_27:
        /*009c*/ 	.byte	0x03, 0x19
        /*009e*/ 	.short	0x0020


	//----- nvinfo : EIATTR_PARAM_CBANK
	.align		4
        /*00a0*/ 	.byte	0x04, 0x0a
        /*00a2*/ 	.short	(.L_29 - .L_28)
	.align		4
.L_28:
        /*00a4*/ 	.word	index@(.nv.constant0.triton_per_fused_mean_pow_sub_23)
        /*00a8*/ 	.short	0x0210
        /*00aa*/ 	.short	0x0020


	//----- nvinfo : EIATTR_SW_WAR
	.align		4
.L_29:
        /*00ac*/ 	.byte	0x04, 0x36
        /*00ae*/ 	.short	(.L_31 - .L_30)
.L_30:
        /*00b0*/ 	.word	0x00000008
.L_31:


//--------------------- .nv.callgraph             --------------------------
	.section	.nv.callgraph,"",@"SHT_CUDA_CALLGRAPH"
	.align	4
	.sectionentsize	8
	.align		4
        /*0000*/ 	.word	0x00000000
	.align		4
        /*0004*/ 	.word	0xffffffff
	.align		4
        /*0008*/ 	.word	0x00000000
	.align		4
        /*000c*/ 	.word	0xfffffffe
	.align		4
        /*0010*/ 	.word	0x00000000
	.align		4
        /*0014*/ 	.word	0xfffffffd
	.align		4
        /*0018*/ 	.word	0x00000000
	.align		4
        /*001c*/ 	.word	0xfffffffc


//--------------------- .text.triton_per_fused_mean_pow_sub_23 --------------------------
	.section	.text.triton_per_fused_mean_pow_sub_23,"ax",@progbits
	.sectionflags	@"SHF_BARRIERS=1"
	.align	128
        .global         triton_per_fused_mean_pow_sub_23
        .type           triton_per_fused_mean_pow_sub_23,@function
        .size           triton_per_fused_mean_pow_sub_23,(.L_x_1 - triton_per_fused_mean_pow_sub_23)
        .other          triton_per_fused_mean_pow_sub_23,@"STO_CUDA_ENTRY STV_DEFAULT"
triton_per_fused_mean_pow_sub_23:
.text.triton_per_fused_mean_pow_sub_23:
[----:B------:R-:W0:Y:S01]  /*0000*/  LDC R1, c[0x0][0x28] ;  /* 0x00000a00ff017b82 */ /* 0x000e220000000800 */
[----:B------:R-:W1:Y:S07]  /*0010*/  S2R R4, SR_TID.X ;  /* 0x0000000000047919 */ /* 0x000e6e0000002100 */
[----:B------:R-:W2:Y:S01]  /*0020*/  LDC.64 R22, c[0x0][0x210] ;  /* 0x00008400ff167b82 */ /* 0x000ea20000000a00 */
[----:B------:R-:W-:Y:S01]  /*0030*/  CS2R R20, SRZ ;  /* 0x0000000000147805 */ /* 0x000fe2000001ff00 */
[----:B------:R-:W-:Y:S01]  /*0040*/  ULDC.64 UR6, c[0x0][0x208] ;  /* 0x0000820000067ab9 */ /* 0x000fe20000000a00 */
[----:B------:R-:W3:Y:S01]  /*0050*/  S2R R3, SR_CTAID.X ;  /* 0x0000000000037919 */ /* 0x000ee20000002500 */
[----:B------:R-:W-:-:S04]  /*0060*/  IMAD.MOV.U32 R26, RZ, RZ, RZ ;  /* 0x000000ffff1a7224 */ /* 0x000fc800078e00ff */
[----:B------:R-:W4:Y:S01]  /*0070*/  LDC.64 R28, c[0x0][0x218] ;  /* 0x00008600ff1c7b82 */ /* 0x000f220000000a00 */
[----:B-1----:R-:W-:Y:S02]  /*0080*/  LOP3.LUT R0, R4, 0x1f, RZ, 0xc0, !PT ;  /* 0x0000001f04007812 */ /* 0x002fe400078ec0ff */
[----:B------:R-:W-:-:S03]  /*0090*/  SHF.R.U32.HI R4, RZ, 0x5, R4 ;  /* 0x00000005ff047819 */ /* 0x000fc60000011604 */
[----:B---3--:R-:W-:Y:S01]  /*00a0*/  IMAD R0, R3, 0x20, R0 ;  /* 0x0000002003007824 */ /* 0x008fe200078e0200 */
[----:B------:R-:W-:-:S04]  /*00b0*/  SGXT.U32 R4, R4, 0x3 ;  /* 0x000000030404781a */ /* 0x000fc80000000000 */
[----:B------:R-:W-:Y:S02]  /*00c0*/  SHF.R.S32.HI R3, RZ, 0x1f, R0 ;  /* 0x0000001fff037819 */ /* 0x000fe40000011400 */
[----:B------:R-:W-:Y:S02]  /*00d0*/  ISETP.GE.AND P1, PT, R0, 0x200, PT ;  /* 0x000002000000780c */ /* 0x000fe40003f26270 */
[----:B------:R-:W-:-:S04]  /*00e0*/  LEA.HI R3, R3, R0, RZ, 0x6 ;  /* 0x0000000003037211 */ /* 0x000fc800078f30ff */
[C---:B------:R-:W-:Y:S01]  /*00f0*/  LOP3.LUT R5, R3.reuse, 0x1ffffc0, RZ, 0xc0, !PT ;  /* 0x01ffffc003057812 */ /* 0x040fe200078ec0ff */
[----:B------:R-:W-:-:S04]  /*0100*/  IMAD.SHL.U32 R41, R3, 0x80, RZ ;  /* 0x0000008003297824 */ /* 0x000fc800078e00ff */
[----:B------:R-:W-:Y:S01]  /*0110*/  IMAD.IADD R5, R0, 0x1, -R5 ;  /* 0x0000000100057824 */ /* 0x000fe200078e0a05 */
[----:B------:R-:W-:-:S03]  /*0120*/  LOP3.LUT R41, R41, 0xffffe000, RZ, 0xc0, !PT ;  /* 0xffffe00029297812 */ /* 0x000fc600078ec0ff */
[----:B------:R-:W-:Y:S01]  /*0130*/  IMAD.SHL.U32 R43, R5, 0x80, RZ ;  /* 0x00000080052b7824 */ /* 0x000fe200078e00ff */
[----:B------:R-:W-:-:S04]  /*0140*/  LOP3.LUT R5, R4, 0x10, RZ, 0xfc, !PT ;  /* 0x0000001004057812 */ /* 0x000fc800078efcff */
[----:B------:R-:W-:Y:S02]  /*0150*/  LOP3.LUT R6, R43, 0x10, R4, 0xfe, !PT ;  /* 0x000000102b067812 */ /* 0x000fe400078efe04 */
[----:B------:R-:W-:-:S03]  /*0160*/  LOP3.LUT R8, R43, 0x18, R4, 0xfe, !PT ;  /* 0x000000182b087812 */ /* 0x000fc600078efe04 */
[--C-:B------:R-:W-:Y:S01]  /*0170*/  IMAD.IADD R3, R6, 0x1, R41.reuse ;  /* 0x0000000106037824 */ /* 0x100fe200078e0229 */
[----:B------:R-:W-:Y:S01]  /*0180*/  LOP3.LUT R6, R43, 0x8, R4, 0xfe, !PT ;  /* 0x000000082b067812 */ /* 0x000fe200078efe04 */
[----:B------:R-:W-:-:S03]  /*0190*/  IMAD.IADD R8, R8, 0x1, R41 ;  /* 0x0000000108087824 */ /* 0x000fc600078e0229 */
[----:B------:R-:W-:Y:S01]  /*01a0*/  SHF.R.S32.HI R10, RZ, 0x1f, R3 ;  /* 0x0000001fff0a7819 */ /* 0x000fe20000011403 */
[----:B------:R-:W-:Y:S01]  /*01b0*/  IMAD.IADD R6, R6, 0x1, R41 ;  /* 0x0000000106067824 */ /* 0x000fe200078e0229 */
[----:B------:R-:W-:Y:S02]  /*01c0*/  SHF.R.S32.HI R11, RZ, 0x1f, R8 ;  /* 0x0000001fff0b7819 */ /* 0x000fe40000011408 */
[CC--:B------:R-:W-:Y:S02]  /*01d0*/  LEA.HI R9, R10.reuse, R3.reuse, RZ, 0xf ;  /* 0x000000030a097211 */ /* 0x0c0fe400078f78ff */
[----:B------:R-:W-:Y:S02]  /*01e0*/  SHF.R.S32.HI R7, RZ, 0x1f, R6 ;  /* 0x0000001fff077819 */ /* 0x000fe40000011406 */
[----:B------:R-:W-:Y:S02]  /*01f0*/  LEA.HI R13, R10, R3, RZ, 0x6 ;  /* 0x000000030a0d7211 */ /* 0x000fe400078f30ff */
[----:B------:R-:W-:-:S02]  /*0200*/  LEA.HI R10, R7, R6, RZ, 0xf ;  /* 0x00000006070a7211 */ /* 0x000fc400078f78ff */
[----:B------:R-:W-:Y:S02]  /*0210*/  LOP3.LUT R3, R4, 0x8, RZ, 0xfc, !PT ;  /* 0x0000000804037812 */ /* 0x000fe400078efcff */
[----:B------:R-:W-:Y:S01]  /*0220*/  LEA.HI R7, R7, R6, RZ, 0x6 ;  /* 0x0000000607077211 */ /* 0x000fe200078f30ff */
[----:B------:R-:W-:Y:S01]  /*0230*/  IMAD.SHL.U32 R6, R5, 0x200, RZ ;  /* 0x0000020005067824 */ /* 0x000fe200078e00ff */
[-C--:B------:R-:W-:Y:S01]  /*0240*/  LEA.HI R12, R11, R8.reuse, RZ, 0xf ;  /* 0x000000080b0c7211 */ /* 0x080fe200078f78ff */
[----:B------:R-:W-:Y:S01]  /*0250*/  IMAD.SHL.U32 R5, R3, 0x200, RZ ;  /* 0x0000020003057824 */ /* 0x000fe200078e00ff */
[----:B------:R-:W-:Y:S02]  /*0260*/  LEA.HI R8, R11, R8, RZ, 0x6 ;  /* 0x000000080b087211 */ /* 0x000fe400078f30ff */
[----:B------:R-:W-:Y:S02]  /*0270*/  LOP3.LUT R3, R6, 0xffff8000, R9, 0xf8, !PT ;  /* 0xffff800006037812 */ /* 0x000fe400078ef809 */
[----:B------:R-:W-:-:S02]  /*0280*/  SHF.R.S32.HI R6, RZ, 0x6, R7 ;  /* 0x00000006ff067819 */ /* 0x000fc40000011407 */
[----:B------:R-:W-:Y:S02]  /*0290*/  SHF.R.S32.HI R11, RZ, 0x1f, R7 ;  /* 0x0000001fff0b7819 */ /* 0x000fe40000011407 */
[--C-:B------:R-:W-:Y:S02]  /*02a0*/  SHF.R.S32.HI R7, RZ, 0x6, R13.reuse ;  /* 0x00000006ff077819 */ /* 0x100fe4000001140d */
[----:B------:R-:W-:Y:S02]  /*02b0*/  SHF.R.S32.HI R14, RZ, 0x1f, R13 ;  /* 0x0000001fff0e7819 */ /* 0x000fe4000001140d */
[----:B------:R-:W-:Y:S02]  /*02c0*/  LEA.HI R11, R11, R6, RZ, 0x9 ;  /* 0x000000060b0b7211 */ /* 0x000fe400078f48ff */
[----:B------:R-:W-:Y:S02]  /*02d0*/  LEA.HI R14, R14, R7, RZ, 0x9 ;  /* 0x000000070e0e7211 */ /* 0x000fe400078f48ff */
[----:B------:R-:W-:-:S02]  /*02e0*/  SHF.R.S32.HI R9, RZ, 0x6, R8 ;  /* 0x00000006ff097819 */ /* 0x000fc40000011408 */
[----:B------:R-:W-:Y:S02]  /*02f0*/  LOP3.LUT R11, R11, 0xfffffe00, RZ, 0xc0, !PT ;  /* 0xfffffe000b0b7812 */ /* 0x000fe400078ec0ff */
[----:B------:R-:W-:Y:S02]  /*0300*/  SHF.R.S32.HI R8, RZ, 0x1f, R8 ;  /* 0x0000001fff087819 */ /* 0x000fe40000011408 */
[----:B------:R-:W-:Y:S01]  /*0310*/  LOP3.LUT R10, R5, 0xffff8000, R10, 0xf8, !PT ;  /* 0xffff8000050a7812 */ /* 0x000fe200078ef80a */
[----:B------:R-:W-:Y:S01]  /*0320*/  IMAD.IADD R11, R6, 0x1, -R11 ;  /* 0x00000001060b7824 */ /* 0x000fe200078e0a0b */
[----:B------:R-:W-:Y:S02]  /*0330*/  LOP3.LUT R5, R4, 0x18, RZ, 0xfc, !PT ;  /* 0x0000001804057812 */ /* 0x000fe400078efcff */
[----:B------:R-:W-:Y:S02]  /*0340*/  LOP3.LUT R14, R14, 0xfffffe00, RZ, 0xc0, !PT ;  /* 0xfffffe000e0e7812 */ /* 0x000fe400078ec0ff */
[----:B------:R-:W-:Y:S01]  /*0350*/  LEA.HI R8, R8, R9, RZ, 0x9 ;  /* 0x0000000908087211 */ /* 0x000fe200078f48ff */
[----:B------:R-:W-:-:S02]  /*0360*/  IMAD.SHL.U32 R5, R5, 0x200, RZ ;  /* 0x0000020005057824 */ /* 0x000fc400078e00ff */
[----:B------:R-:W-:Y:S01]  /*0370*/  IMAD.IADD R14, R7, 0x1, -R14 ;  /* 0x00000001070e7824 */ /* 0x000fe200078e0a0e */
[----:B------:R-:W-:Y:S01]  /*0380*/  LOP3.LUT R8, R8, 0xfffffe00, RZ, 0xc0, !PT ;  /* 0xfffffe0008087812 */ /* 0x000fe200078ec0ff */
[----:B------:R-:W-:Y:S01]  /*0390*/  IMAD.IADD R7, R10, 0x1, R11 ;  /* 0x000000010a077824 */ /* 0x000fe200078e020b */
[----:B------:R-:W-:Y:S01]  /*03a0*/  LOP3.LUT R5, R5, 0xffff8000, R12, 0xf8, !PT ;  /* 0xffff800005057812 */ /* 0x000fe200078ef80c */
[----:B------:R-:W-:Y:S01]  /*03b0*/  IMAD.IADD R3, R3, 0x1, R14 ;  /* 0x0000000103037824 */ /* 0x000fe200078e020e */
[----:B------:R-:W-:Y:S01]  /*03c0*/  CS2R R12, SRZ ;  /* 0x00000000000c7805 */ /* 0x000fe2000001ff00 */
[----:B------:R-:W-:Y:S02]  /*03d0*/  VIADD R25, R7, 0x10000 ;  /* 0x0001000007197836 */ /* 0x000fe40000000000 */
[----:B------:R-:W-:Y:S02]  /*03e0*/  IMAD.IADD R16, R9, 0x1, -R8 ;  /* 0x0000000109107824 */ /* 0x000fe400078e0a08 */
[----:B--2---:R-:W-:Y:S01]  /*03f0*/  IMAD.WIDE R6, R7, 0x4, R22 ;  /* 0x0000000407067825 */ /* 0x004fe200078e0216 */
[----:B------:R-:W-:-:S03]  /*0400*/  HFMA2.MMA R18, -RZ, RZ, 0, 0 ;  /* 0x00000000ff127435 */ /* 0x000fc600000001ff */
[--C-:B----4-:R-:W-:Y:S01]  /*0410*/  IMAD.WIDE R8, R14, 0x4, R28.reuse ;  /* 0x000000040e087825 */ /* 0x110fe200078e021c */
[----:B------:R1:W2:Y:S03]  /*0420*/  @!P1 LDG.E.EL R20, desc[UR6][R6.64] ;  /* 0x0000000606149981 */ /* 0x0002a6000c2e1900 */
[----:B------:R-:W-:Y:S01]  /*0430*/  VIADD R19, R3, 0x10000 ;  /* 0x0001000003137836 */ /* 0x000fe20000000000 */
[----:B------:R3:W4:Y:S01]  /*0440*/  @!P1 LDG.E.EL R12, desc[UR6][R8.64] ;  /* 0x00000006080c9981 */ /* 0x000722000c2e1900 */
[----:B------:R-:W-:-:S04]  /*0450*/  IMAD.WIDE R10, R11, 0x4, R28 ;  /* 0x000000040b0a7825 */ /* 0x000fc800078e021c */
[----:B------:R-:W-:Y:S01]  /*0460*/  IMAD.MOV.U32 R17, RZ, RZ, RZ ;  /* 0x000000ffff117224 */ /* 0x000fe200078e00ff */
[----:B------:R5:W2:Y:S01]  /*0470*/  @!P1 LDG.E.EL R26, desc[UR6][R10.64] ;  /* 0x000000060a1a9981 */ /* 0x000aa2000c2e1900 */
[----:B-1----:R-:W-:-:S04]  /*0480*/  IMAD.WIDE R6, R3, 0x4, R22 ;  /* 0x0000000403067825 */ /* 0x002fc800078e0216 */
[--C-:B---3--:R-:W-:Y:S01]  /*0490*/  IMAD.WIDE R8, R19, 0x4, R22.reuse ;  /* 0x0000000413087825 */ /* 0x108fe200078e0216 */
[----:B------:R-:W3:Y:S03]  /*04a0*/  @!P1 LDG.E.EL R17, desc[UR6][R6.64] ;  /* 0x0000000606119981 */ /* 0x000ee6000c2e1900 */
[----:B------:R-:W-:Y:S01]  /*04b0*/  IMAD.WIDE R24, R25, 0x4, R22 ;  /* 0x0000000419187825 */ /* 0x000fe200078e0216 */
[----:B------:R-:W3:Y:S03]  /*04c0*/  @!P1 LDG.E.EL R18, desc[UR6][R8.64] ;  /* 0x0000000608129981 */ /* 0x000ee6000c2e1900 */
[----:B------:R-:W-:Y:S01]  /*04d0*/  IMAD.IADD R5, R5, 0x1, R16 ;  /* 0x0000000105057824 */ /* 0x000fe200078e0210 */
[----:B------:R1:W3:Y:S01]  /*04e0*/  @!P1 LDG.E.EL R21, desc[UR6][R24.64] ;  /* 0x0000000618159981 */ /* 0x0002e2000c2e1900 */
[----:B------:R-:W-:Y:S01]  /*04f0*/  CS2R R14, SRZ ;  /* 0x00000000000e7805 */ /* 0x000fe2000001ff00 */
[----:B-----5:R-:W-:-:S04]  /*0500*/  IMAD.WIDE R10, R16, 0x4, R28 ;  /* 0x00000004100a7825 */ /* 0x020fc800078e021c */
[C---:B------:R-:W-:Y:S01]  /*0510*/  VIADD R31, R5.reuse, 0x10000 ;  /* 0x00010000051f7836 */ /* 0x040fe20000000000 */
[----:B------:R5:W3:Y:S01]  /*0520*/  @!P1 LDG.E.EL R14, desc[UR6][R10.64] ;  /* 0x000000060a0e9981 */ /* 0x000ae2000c2e1900 */
[----:B01----:R-:W-:-:S04]  /*0530*/  IMAD.WIDE R24, R5, 0x4, R22 ;  /* 0x0000000405187825 */ /* 0x003fc800078e0216 */
[----:B------:R-:W-:Y:S01]  /*0540*/  IMAD.WIDE R30, R31, 0x4, R22 ;  /* 0x000000041f1e7825 */ /* 0x000fe200078e0216 */
[----:B------:R0:W3:Y:S04]  /*0550*/  @!P1 LDG.E.EL R13, desc[UR6][R24.64] ;  /* 0x00000006180d9981 */ /* 0x0000e8000c2e1900 */
[----:B------:R-:W3:Y:S01]  /*0560*/  @!P1 LDG.E.EL R15, desc[UR6][R30.64] ;  /* 0x000000061e0f9981 */ /* 0x000ee2000c2e1900 */
[----:B------:R-:W-:-:S05]  /*0570*/  LOP3.LUT R16, R43, 0x20, R4, 0xfe, !PT ;  /* 0x000000202b107812 */ /* 0x000fca00078efe04 */
[----:B------:R-:W-:-:S05]  /*0580*/  IMAD.IADD R16, R16, 0x1, R41 ;  /* 0x0000000110107824 */ /* 0x000fca00078e0229 */
[----:B------:R-:W-:-:S04]  /*0590*/  SHF.R.S32.HI R5, RZ, 0x1f, R16 ;  /* 0x0000001fff057819 */ /* 0x000fc80000011410 */
[----:B------:R-:W-:-:S04]  /*05a0*/  LEA.HI R3, R5, R16, RZ, 0x6 ;  /* 0x0000001005037211 */ /* 0x000fc800078f30ff */
[--C-:B------:R-:W-:Y:S02]  /*05b0*/  SHF.R.S32.HI R19, RZ, 0x6, R3.reuse ;  /* 0x00000006ff137819 */ /* 0x100fe40000011403 */
[----:B------:R-:W-:Y:S02]  /*05c0*/  SHF.R.S32.HI R32, RZ, 0x1f, R3 ;  /* 0x0000001fff207819 */ /* 0x000fe40000011403 */
[----:B------:R-:W-:Y:S02]  /*05d0*/  LOP3.LUT R3, R4, 0x20, RZ, 0xfc, !PT ;  /* 0x0000002004037812 */ /* 0x000fe400078efcff */
[----:B------:R-:W-:Y:S02]  /*05e0*/  LEA.HI R32, R32, R19, RZ, 0x9 ;  /* 0x0000001320207211 */ /* 0x000fe400078f48ff */
[----:B------:R-:W-:Y:S01]  /*05f0*/  LEA.HI R16, R5, R16, RZ, 0xf ;  /* 0x0000001005107211 */ /* 0x000fe200078f78ff */
[----:B------:R-:W-:Y:S01]  /*0600*/  IMAD.SHL.U32 R3, R3, 0x200, RZ ;  /* 0x0000020003037824 */ /* 0x000fe200078e00ff */
[----:B------:R-:W-:-:S02]  /*0610*/  LOP3.LUT R32, R32, 0xfffffe00, RZ, 0xc0, !PT ;  /* 0xfffffe0020207812 */ /* 0x000fc400078ec0ff */
[----:B------:R-:W-:Y:S02]  /*0620*/  LOP3.LUT R6, R43, 0x28, R4, 0xfe, !PT ;  /* 0x000000282b067812 */ /* 0x000fe400078efe04 */
[----:B------:R-:W-:Y:S01]  /*0630*/  LOP3.LUT R3, R3, 0xffff8000, R16, 0xf8, !PT ;  /* 0xffff800003037812 */ /* 0x000fe200078ef810 */
[----:B------:R-:W-:Y:S02]  /*0640*/  IMAD.IADD R32, R19, 0x1, -R32 ;  /* 0x0000000113207824 */ /* 0x000fe400078e0a20 */
[----:B------:R-:W-:Y:S02]  /*0650*/  IMAD.IADD R5, R6, 0x1, R41 ;  /* 0x0000000106057824 */ /* 0x000fe400078e0229 */
[----:B------:R-:W-:-:S03]  /*0660*/  IMAD.IADD R3, R3, 0x1, R32 ;  /* 0x0000000103037824 */ /* 0x000fc600078e0220 */
[----:B------:R-:W-:Y:S01]  /*0670*/  SHF.R.S32.HI R16, RZ, 0x1f, R5 ;  /* 0x0000001fff107819 */ /* 0x000fe20000011405 */
[C---:B-----5:R-:W-:Y:S02]  /*0680*/  VIADD R11, R3.reuse, 0x10000 ;  /* 0x00010000030b7836 */ /* 0x060fe40000000000 */
[----:B------:R-:W-:Y:S01]  /*0690*/  IMAD.WIDE R6, R3, 0x4, R22 ;  /* 0x0000000403067825 */ /* 0x000fe200078e0216 */
[----:B------:R-:W-:-:S04]  /*06a0*/  LEA.HI R3, R16, R5, RZ, 0x6 ;  /* 0x0000000510037211 */ /* 0x000fc800078f30ff */
[--C-:B0-----:R-:W-:Y:S02]  /*06b0*/  SHF.R.S32.HI R24, RZ, 0x6, R3.reuse ;  /* 0x00000006ff187819 */ /* 0x101fe40000011403 */
[----:B------:R-:W-:Y:S02]  /*06c0*/  SHF.R.S32.HI R25, RZ, 0x1f, R3 ;  /* 0x0000001fff197819 */ /* 0x000fe40000011403 */
[----:B------:R-:W-:Y:S01]  /*06d0*/  LOP3.LUT R3, R4, 0x28, RZ, 0xfc, !PT ;  /* 0x0000002804037812 */ /* 0x000fe200078efcff */
[----:B------:R-:W-:Y:S01]  /*06e0*/  IMAD.MOV.U32 R19, RZ, RZ, RZ ;  /* 0x000000ffff137224 */ /* 0x000fe200078e00ff */
[----:B------:R-:W-:Y:S01]  /*06f0*/  LEA.HI R25, R25, R24, RZ, 0x9 ;  /* 0x0000001819197211 */ /* 0x000fe200078f48ff */
[----:B------:R-:W-:Y:S02]  /*0700*/  IMAD.MOV.U32 R42, RZ, RZ, RZ ;  /* 0x000000ffff2a7224 */ /* 0x000fe400078e00ff */
[----:B------:R-:W-:Y:S02]  /*0710*/  IMAD.MOV.U32 R36, RZ, RZ, RZ ;  /* 0x000000ffff247224 */ /* 0x000fe400078e00ff */
[----:B------:R-:W-:Y:S01]  /*0720*/  IMAD.WIDE R8, R32, 0x4, R28 ;  /* 0x0000000420087825 */ /* 0x000fe200078e021c */
[----:B------:R-:W-:Y:S01]  /*0730*/  LEA.HI R16, R16, R5, RZ, 0xf ;  /* 0x0000000510107211 */ /* 0x000fe200078f78ff */
[----:B------:R-:W5:Y:S01]  /*0740*/  @!P1 LDG.E.EL R42, desc[UR6][R6.64] ;  /* 0x00000006062a9981 */ /* 0x000f62000c2e1900 */
[----:B------:R-:W-:Y:S01]  /*0750*/  LOP3.LUT R25, R25, 0xfffffe00, RZ, 0xc0, !PT ;  /* 0xfffffe0019197812 */ /* 0x000fe200078ec0ff */
[----:B------:R-:W-:-:S02]  /*0760*/  IMAD.WIDE R10, R11, 0x4, R22 ;  /* 0x000000040b0a7825 */ /* 0x000fc400078e0216 */
[----:B------:R-:W5:Y:S02]  /*0770*/  @!P1 LDG.E.EL R19, desc[UR6][R8.64] ;  /* 0x0000000608139981 */ /* 0x000f64000c2e1900 */
[----:B------:R-:W-:Y:S02]  /*0780*/  IMAD.SHL.U32 R3, R3, 0x200, RZ ;  /* 0x0000020003037824 */ /* 0x000fe400078e00ff */
[----:B------:R0:W5:Y:S01]  /*0790*/  @!P1 LDG.E.EL R36, desc[UR6][R10.64] ;  /* 0x000000060a249981 */ /* 0x000162000c2e1900 */
[----:B------:R-:W-:Y:S02]  /*07a0*/  IMAD.IADD R25, R24, 0x1, -R25 ;  /* 0x0000000118197824 */ /* 0x000fe400078e0a19 */
[----:B------:R-:W-:-:S05]  /*07b0*/  LOP3.LUT R3, R3, 0xffff8000, R16, 0xf8, !PT ;  /* 0xffff800003037812 */ /* 0x000fca00078ef810 */
[----:B------:R-:W-:Y:S01]  /*07c0*/  IMAD.IADD R3, R3, 0x1, R25 ;  /* 0x0000000103037824 */ /* 0x000fe200078e0219 */
[----:B------:R-:W-:Y:S01]  /*07d0*/  MOV R16, RZ ;  /* 0x000000ff00107202 */ /* 0x000fe20000000f00 */
[----:B------:R-:W-:Y:S02]  /*07e0*/  IMAD.MOV.U32 R35, RZ, RZ, RZ ;  /* 0x000000ffff237224 */ /* 0x000fe400078e00ff */
[----:B0-----:R-:W-:Y:S02]  /*07f0*/  VIADD R11, R3, 0x10000 ;  /* 0x00010000030b7836 */ /* 0x001fe40000000000 */
[----:B------:R-:W-:Y:S02]  /*0800*/  IMAD.MOV.U32 R40, RZ, RZ, RZ ;  /* 0x000000ffff287224 */ /* 0x000fe400078e00ff */
[----:B------:R-:W-:-:S04]  /*0810*/  IMAD.WIDE R6, R25, 0x4, R28 ;  /* 0x0000000419067825 */ /* 0x000fc800078e021c */
[--C-:B------:R-:W-:Y:S01]  /*0820*/  IMAD.WIDE R8, R3, 0x4, R22.reuse ;  /* 0x0000000403087825 */ /* 0x100fe200078e0216 */
[----:B------:R0:W5:Y:S03]  /*0830*/  @!P1 LDG.E.EL R16, desc[UR6][R6.64] ;  /* 0x0000000606109981 */ /* 0x000166000c2e1900 */
[----:B------:R-:W-:Y:S01]  /*0840*/  IMAD.WIDE R10, R11, 0x4, R22 ;  /* 0x000000040b0a7825 */ /* 0x000fe200078e0216 */
[----:B------:R1:W5:Y:S04]  /*0850*/  @!P1 LDG.E.EL R35, desc[UR6][R8.64] ;  /* 0x0000000608239981 */ /* 0x000368000c2e1900 */
[----:B------:R0:W5:Y:S01]  /*0860*/  @!P1 LDG.E.EL R40, desc[UR6][R10.64] ;  /* 0x000000060a289981 */ /* 0x000162000c2e1900 */
[----:B------:R-:W-:-:S05]  /*0870*/  LOP3.LUT R24, R43, R4, RZ, 0xfc, !PT ;  /* 0x000000042b187212 */ /* 0x000fca00078efcff */
[----:B------:R-:W-:-:S05]  /*0880*/  IMAD.IADD R31, R24, 0x1, R41 ;  /* 0x00000001181f7824 */ /* 0x000fca00078e0229 */
[----:B------:R-:W-:Y:S02]  /*0890*/  SHF.R.S32.HI R24, RZ, 0x1f, R31 ;  /* 0x0000001fff187819 */ /* 0x000fe4000001141f */
[----:B------:R-:W-:-:S04]  /*08a0*/  LOP3.LUT R3, R31, 0x40, RZ, 0xfc, !PT ;  /* 0x000000401f037812 */ /* 0x000fc800078efcff */
[C---:B------:R-:W-:Y:S02]  /*08b0*/  LEA.HI R27, R24.reuse, R3, RZ, 0x6 ;  /* 0x00000003181b7211 */ /* 0x040fe400078f30ff */
[----:B------:R-:W-:Y:S02]  /*08c0*/  LEA.HI R5, R24, R31, RZ, 0x6 ;  /* 0x0000001f18057211 */ /* 0x000fe400078f30ff */
[--C-:B0-----:R-:W-:Y:S02]  /*08d0*/  SHF.R.S32.HI R7, RZ, 0x6, R27.reuse ;  /* 0x00000006ff077819 */ /* 0x101fe4000001141b */
[----:B------:R-:W-:Y:S02]  /*08e0*/  SHF.R.S32.HI R6, RZ, 0x1f, R27 ;  /* 0x0000001fff067819 */ /* 0x000fe4000001141b */
[--C-:B------:R-:W-:Y:S02]  /*08f0*/  SHF.R.S32.HI R25, RZ, 0x6, R5.reuse ;  /* 0x00000006ff197819 */ /* 0x100fe40000011405 */
[----:B------:R-:W-:-:S02]  /*0900*/  SHF.R.S32.HI R30, RZ, 0x1f, R5 ;  /* 0x0000001fff1e7819 */ /* 0x000fc40000011405 */
[----:B------:R-:W-:Y:S02]  /*0910*/  LEA.HI R6, R6, R7, RZ, 0x9 ;  /* 0x0000000706067211 */ /* 0x000fe400078f48ff */
[----:B------:R-:W-:Y:S02]  /*0920*/  LEA.HI R30, R30, R25, RZ, 0x9 ;  /* 0x000000191e1e7211 */ /* 0x000fe400078f48ff */
[----:B------:R-:W-:Y:S01]  /*0930*/  LOP3.LUT R6, R6, 0xfffffe00, RZ, 0xc0, !PT ;  /* 0xfffffe0006067812 */ /* 0x000fe200078ec0ff */
[----:B------:R-:W-:Y:S01]  /*0940*/  IMAD.SHL.U32 R27, R4, 0x200, RZ ;  /* 0x00000200041b7824 */ /* 0x000fe200078e00ff */
[----:B------:R-:W-:-:S03]  /*0950*/  LOP3.LUT R30, R30, 0xfffffe00, RZ, 0xc0, !PT ;  /* 0xfffffe001e1e7812 */ /* 0x000fc600078ec0ff */
[----:B------:R-:W-:Y:S01]  /*0960*/  IMAD.IADD R7, R7, 0x1, -R6 ;  /* 0x0000000107077824 */ /* 0x000fe200078e0a06 */
[C---:B------:R-:W-:Y:S02]  /*0970*/  LEA.HI R6, R24.reuse, R31, RZ, 0xf ;  /* 0x0000001f18067211 */ /* 0x040fe400078f78ff */
[----:B-1----:R-:W-:Y:S01]  /*0980*/  LEA.HI R8, R24, R3, RZ, 0xf ;  /* 0x0000000318087211 */ /* 0x002fe200078f78ff */
[----:B------:R-:W-:Y:S01]  /*0990*/  IMAD.IADD R9, R25, 0x1, -R30 ;  /* 0x0000000119097824 */ /* 0x000fe200078e0a1e */
[----:B------:R-:W-:Y:S01]  /*09a0*/  LOP3.LUT R6, R6, 0xffff8000, RZ, 0xc0, !PT ;  /* 0xffff800006067812 */ /* 0x000fe200078ec0ff */
[----:B------:R-:W-:Y:S01]  /*09b0*/  IMAD.SHL.U32 R3, R4, 0x200, RZ ;  /* 0x0000020004037824 */ /* 0x000fe200078e00ff */
[----:B------:R-:W-:Y:S02]  /*09c0*/  LOP3.LUT R27, R27, 0x10000, RZ, 0xfc, !PT ;  /* 0x000100001b1b7812 */ /* 0x000fe400078efcff */
[----:B------:R-:W-:Y:S02]  /*09d0*/  LOP3.LUT R8, R8, 0xffff8000, RZ, 0xc0, !PT ;  /* 0xffff800008087812 */ /* 0x000fe400078ec0ff */
[----:B------:R-:W-:-:S02]  /*09e0*/  LOP3.LUT R45, R6, R3, RZ, 0xfc, !PT ;  /* 0x00000003062d7212 */ /* 0x000fc400078efcff */
[----:B------:R-:W-:Y:S02]  /*09f0*/  IADD3 R25, R9, R6, R27 ;  /* 0x0000000609197210 */ /* 0x000fe40007ffe01b */
[----:B------:R-:W-:Y:S01]  /*0a00*/  LOP3.LUT R6, R8, R3, RZ, 0xfc, !PT ;  /* 0x0000000308067212 */ /* 0x000fe200078efcff */
[C---:B------:R-:W-:Y:S01]  /*0a10*/  IMAD.WIDE R10, R7.reuse, 0x4, R28 ;  /* 0x00000004070a7825 */ /* 0x040fe200078e021c */
[----:B------:R-:W-:-:S03]  /*0a20*/  IADD3 R27, R7, R8, R27 ;  /* 0x00000008071b7210 */ /* 0x000fc60007ffe01b */
[----:B------:R-:W-:Y:S02]  /*0a30*/  IMAD.MOV.U32 R5, RZ, RZ, RZ ;  /* 0x000000ffff057224 */ /* 0x000fe400078e00ff */
[----:B------:R-:W-:Y:S02]  /*0a40*/  IMAD.IADD R45, R45, 0x1, R9 ;  /* 0x000000012d2d7824 */ /* 0x000fe400078e0209 */
[----:B------:R-:W-:Y:S01]  /*0a50*/  IMAD.WIDE R8, R9, 0x4, R28 ;  /* 0x0000000409087825 */ /* 0x000fe200078e021c */
[----:B------:R-:W-:-:S04]  /*0a60*/  LOP3.LUT R39, R31, 0x68, RZ, 0xfc, !PT ;  /* 0x000000681f277812 */ /* 0x000fc800078efcff */
[----:B------:R0:W5:Y:S01]  /*0a70*/  @!P1 LDG.E.EL R5, desc[UR6][R8.64] ;  /* 0x0000000608059981 */ /* 0x000162000c2e1900 */
[----:B------:R-:W-:-:S06]  /*0a80*/  IMAD.MOV.U32 R33, RZ, RZ, RZ ;  /* 0x000000ffff217224 */ /* 0x000fcc00078e00ff */
[----:B------:R1:W5:Y:S01]  /*0a90*/  @!P1 LDG.E.EL R33, desc[UR6][R10.64] ;  /* 0x000000060a219981 */ /* 0x000362000c2e1900 */
[----:B0-----:R-:W-:Y:S02]  /*0aa0*/  LEA.HI R8, R24, R39, RZ, 0x6 ;  /* 0x0000002718087211 */ /* 0x001fe400078f30ff */
[----:B-1----:R-:W-:Y:S02]  /*0ab0*/  LOP3.LUT R11, R31, 0x60, RZ, 0xfc, !PT ;  /* 0x000000601f0b7812 */ /* 0x002fe400078efcff */
[----:B----4-:R-:W-:Y:S02]  /*0ac0*/  SEL R12, R12, RZ, !P1 ;  /* 0x000000ff0c0c7207 */ /* 0x010fe40004800000 */
[----:B--2---:R-:W-:Y:S01]  /*0ad0*/  SEL R37, R26, RZ, !P1 ;  /* 0x000000ff1a257207 */ /* 0x004fe20004800000 */
[----:B------:R-:W-:Y:S01]  /*0ae0*/  IMAD.IADD R26, R6, 0x1, R7 ;  /* 0x00000001061a7824 */ /* 0x000fe200078e0207 */
[----:B---3--:R-:W-:Y:S02]  /*0af0*/  SEL R7, R17, RZ, !P1 ;  /* 0x000000ff11077207 */ /* 0x008fe40004800000 */
[----:B------:R-:W-:-:S05]  /*0b00*/  SEL R17, R18, RZ, !P1 ;  /* 0x000000ff12117207 */ /* 0x000fca0004800000 */
[----:B------:R-:W-:Y:S01]  /*0b10*/  FADD R34, R12, R17 ;  /* 0x000000110c227221 */ /* 0x000fe20000000000 */
[----:B------:R-:W-:Y:S01]  /*0b20*/  LOP3.LUT R17, R31, 0x48, RZ, 0xfc, !PT ;  /* 0x000000481f117812 */ /* 0x000fe200078efcff */
[----:B------:R-:W-:-:S03]  /*0b30*/  FADD R7, R7, R12 ;  /* 0x0000000c07077221 */ /* 0x000fc60000000000 */
[CC--:B------:R-:W-:Y:S02]  /*0b40*/  LEA.HI R32, R24.reuse, R17.reuse, RZ, 0xf ;  /* 0x0000001118207211 */ /* 0x0c0fe400078f78ff */
[----:B------:R-:W-:Y:S02]  /*0b50*/  LEA.HI R17, R24, R17, RZ, 0x6 ;  /* 0x0000001118117211 */ /* 0x000fe400078f30ff */
[----:B------:R-:W-:Y:S02]  /*0b60*/  SEL R20, R20, RZ, !P1 ;  /* 0x000000ff14147207 */ /* 0x000fe40004800000 */
[----:B------:R-:W-:Y:S02]  /*0b70*/  SEL R30, R21, RZ, !P1 ;  /* 0x000000ff151e7207 */ /* 0x000fe40004800000 */
[----:B------:R-:W-:Y:S02]  /*0b80*/  SEL R14, R14, RZ, !P1 ;  /* 0x000000ff0e0e7207 */ /* 0x000fe40004800000 */
[----:B------:R-:W-:-:S02]  /*0b90*/  SEL R13, R13, RZ, !P1 ;  /* 0x000000ff0d0d7207 */ /* 0x000fc40004800000 */
[----:B------:R-:W-:Y:S02]  /*0ba0*/  LEA.HI R12, R24, R39, RZ, 0xf ;  /* 0x00000027180c7211 */ /* 0x000fe400078f78ff */
[--C-:B------:R-:W-:Y:S02]  /*0bb0*/  SHF.R.S32.HI R39, RZ, 0x6, R17.reuse ;  /* 0x00000006ff277819 */ /* 0x100fe40000011411 */
[----:B------:R-:W-:Y:S01]  /*0bc0*/  SHF.R.S32.HI R44, RZ, 0x1f, R17 ;  /* 0x0000001fff2c7819 */ /* 0x000fe20000011411 */
[----:B------:R-:W-:Y:S01]  /*0bd0*/  FADD R6, R20, R37 ;  /* 0x0000002514067221 */ /* 0x000fe20000000000 */
[----:B------:R-:W-:Y:S01]  /*0be0*/  SEL R15, R15, RZ, !P1 ;  /* 0x000000ff0f0f7207 */ /* 0x000fe20004800000 */
[----:B------:R-:W-:Y:S01]  /*0bf0*/  FADD R21, R37, R30 ;  /* 0x0000001e25157221 */ /* 0x000fe20000000000 */
[----:B------:R-:W-:Y:S01]  /*0c00*/  FADD R37, R13, R14 ;  /* 0x0000000e0d257221 */ /* 0x000fe20000000000 */
[----:B------:R-:W-:Y:S02]  /*0c10*/  LEA.HI R44, R44, R39, RZ, 0x9 ;  /* 0x000000272c2c7211 */ /* 0x000fe400078f48ff */
[C---:B------:R-:W-:Y:S01]  /*0c20*/  LOP3.LUT R13, R31.reuse, 0x58, RZ, 0xfc, !PT ;  /* 0x000000581f0d7812 */ /* 0x040fe200078efcff */
[----:B------:R-:W-:Y:S01]  /*0c30*/  FADD R9, R6, -R21 ;  /* 0x8000001506097221 */ /* 0x000fe20000000000 */
[----:B------:R-:W-:Y:S01]  /*0c40*/  FADD R18, R14, R15 ;  /* 0x0000000f0e127221 */ /* 0x000fe20000000000 */
[----:B------:R-:W-:-:S02]  /*0c50*/  LOP3.LUT R15, R31, 0x50, RZ, 0xfc, !PT ;  /* 0x000000501f0f7812 */ /* 0x000fc400078efcff */
[C---:B------:R-:W-:Y:S02]  /*0c60*/  LOP3.LUT R21, R31.reuse, 0x70, RZ, 0xfc, !PT ;  /* 0x000000701f157812 */ /* 0x040fe400078efcff */
[----:B------:R-:W-:Y:S02]  /*0c70*/  LOP3.LUT R44, R44, 0xfffffe00, RZ, 0xc0, !PT ;  /* 0xfffffe002c2c7812 */ /* 0x000fe400078ec0ff */
[----:B------:R-:W-:Y:S02]  /*0c80*/  LOP3.LUT R31, R31, 0x78, RZ, 0xfc, !PT ;  /* 0x000000781f1f7812 */ /* 0x000fe400078efcff */
[CC--:B------:R-:W-:Y:S02]  /*0c90*/  LEA.HI R38, R24.reuse, R13.reuse, RZ, 0xf ;  /* 0x0000000d18267211 */ /* 0x0c0fe400078f78ff */
[C---:B------:R-:W-:Y:S01]  /*0ca0*/  LEA.HI R13, R24.reuse, R13, RZ, 0x6 ;  /* 0x0000000d180d7211 */ /* 0x040fe200078f30ff */
[----:B------:R-:W-:Y:S01]  /*0cb0*/  IMAD.IADD R39, R39, 0x1, -R44 ;  /* 0x0000000127277824 */ /* 0x000fe200078e0a2c */
[----:B------:R-:W-:-:S02]  /*0cc0*/  LEA.HI R20, R24, R15, RZ, 0xf ;  /* 0x0000000f18147211 */ /* 0x000fc400078f78ff */
[C---:B------:R-:W-:Y:S02]  /*0cd0*/  LEA.HI R14, R24.reuse, R11, RZ, 0xf ;  /* 0x0000000b180e7211 */ /* 0x040fe400078f78ff */
[C---:B------:R-:W-:Y:S02]  /*0ce0*/  LEA.HI R10, R24.reuse, R21, RZ, 0xf ;  /* 0x00000015180a7211 */ /* 0x040fe400078f78ff */
[C---:B------:R-:W-:Y:S02]  /*0cf0*/  LEA.HI R30, R24.reuse, R31, RZ, 0xf ;  /* 0x0000001f181e7211 */ /* 0x040fe400078f78ff */
[----:B------:R-:W-:Y:S02]  /*0d00*/  LEA.HI R15, R24, R15, RZ, 0x6 ;  /* 0x0000000f180f7211 */ /* 0x000fe400078f30ff */
[----:B------:R-:W-:Y:S02]  /*0d10*/  SHF.R.S32.HI R44, RZ, 0x6, R13 ;  /* 0x00000006ff2c7819 */ /* 0x000fe4000001140d */
[----:B------:R-:W-:-:S02]  /*0d20*/  LOP3.LUT R32, R3, 0xffff8000, R32, 0xf8, !PT ;  /* 0xffff800003207812 */ /* 0x000fc400078ef820 */
[----:B------:R-:W-:Y:S02]  /*0d30*/  SHF.R.S32.HI R13, RZ, 0x1f, R13 ;  /* 0x0000001fff0d7819 */ /* 0x000fe4000001140d */
[----:B------:R-:W-:Y:S02]  /*0d40*/  LOP3.LUT R20, R3, 0xffff8000, R20, 0xf8, !PT ;  /* 0xffff800003147812 */ /* 0x000fe400078ef814 */
[----:B------:R-:W-:Y:S02]  /*0d50*/  LOP3.LUT R17, R3, 0xffff8000, R38, 0xf8, !PT ;  /* 0xffff800003117812 */ /* 0x000fe400078ef826 */
[----:B------:R-:W-:Y:S02]  /*0d60*/  LOP3.LUT R14, R3, 0xffff8000, R14, 0xf8, !PT ;  /* 0xffff8000030e7812 */ /* 0x000fe400078ef80e */
[----:B------:R-:W-:Y:S02]  /*0d70*/  LOP3.LUT R12, R3, 0xffff8000, R12, 0xf8, !PT ;  /* 0xffff8000030c7812 */ /* 0x000fe400078ef80c */
[----:B------:R-:W-:-:S02]  /*0d80*/  LOP3.LUT R10, R3, 0xffff8000, R10, 0xf8, !PT ;  /* 0xffff8000030a7812 */ /* 0x000fc400078ef80a */
[----:B------:R-:W-:Y:S02]  /*0d90*/  LOP3.LUT R3, R3, 0xffff8000, R30, 0xf8, !PT ;  /* 0xffff800003037812 */ /* 0x000fe400078ef81e */
[----:B------:R-:W-:Y:S02]  /*0da0*/  SHF.R.S32.HI R30, RZ, 0x6, R15 ;  /* 0x00000006ff1e7819 */ /* 0x000fe4000001140f */
[----:B------:R-:W-:Y:S01]  /*0db0*/  LEA.HI R6, R24, R21, RZ, 0x6 ;  /* 0x0000001518067211 */ /* 0x000fe200078f30ff */
[----:B------:R-:W-:Y:S01]  /*0dc0*/  IMAD.IADD R21, R32, 0x1, R39 ;  /* 0x0000000120157824 */ /* 0x000fe200078e0227 */
[----:B------:R-:W-:Y:S02]  /*0dd0*/  SHF.R.S32.HI R15, RZ, 0x1f, R15 ;  /* 0x0000001fff0f7819 */ /* 0x000fe4000001140f */
[----:B------:R-:W-:Y:S01]  /*0de0*/  LEA.HI R13, R13, R44, RZ, 0x9 ;  /* 0x0000002c0d0d7211 */ /* 0x000fe200078f48ff */
[----:B------:R-:W-:Y:S01]  /*0df0*/  IMAD.MOV.U32 R32, RZ, RZ, RZ ;  /* 0x000000ffff207224 */ /* 0x000fe200078e00ff */
[----:B------:R-:W-:Y:S01]  /*0e00*/  LEA.HI R15, R15, R30, RZ, 0x9 ;  /* 0x0000001e0f0f7211 */ /* 0x000fe200078f48ff */
[----:B------:R-:W-:Y:S01]  /*0e10*/  IMAD.WIDE R38, R39, 0x4, R28 ;  /* 0x0000000427267825 */ /* 0x000fe200078e021c */
[----:B------:R-:W-:-:S02]  /*0e20*/  LOP3.LUT R13, R13, 0xfffffe00, RZ, 0xc0, !PT ;  /* 0xfffffe000d0d7812 */ /* 0x000fc400078ec0ff */
[C---:B------:R-:W-:Y:S02]  /*0e30*/  LEA.HI R11, R24.reuse, R11, RZ, 0x6 ;  /* 0x0000000b180b7211 */ /* 0x040fe400078f30ff */
[----:B------:R0:W2:Y:S01]  /*0e40*/  @!P1 LDG.E.EL R32, desc[UR6][R38.64] ;  /* 0x0000000626209981 */ /* 0x0000a2000c2e1900 */
[----:B------:R-:W-:Y:S02]  /*0e50*/  LOP3.LUT R15, R15, 0xfffffe00, RZ, 0xc0, !PT ;  /* 0xfffffe000f0f7812 */ /* 0x000fe400078ec0ff */
[----:B------:R-:W-:Y:S02]  /*0e60*/  LEA.HI R24, R24, R31, RZ, 0x6 ;  /* 0x0000001f18187211 */ /* 0x000fe400078f30ff */
[----:B------:R-:W-:Y:S01]  /*0e70*/  IADD3 R31, R30, -R15, RZ ;  /* 0x8000000f1e1f7210 */ /* 0x000fe20007ffe0ff */
[----:B0-----:R-:W-:Y:S01]  /*0e80*/  IMAD.IADD R38, R44, 0x1, -R13 ;  /* 0x000000012c267824 */ /* 0x001fe200078e0a0d */
[--C-:B------:R-:W-:Y:S02]  /*0e90*/  SHF.R.S32.HI R44, RZ, 0x6, R11.reuse ;  /* 0x00000006ff2c7819 */ /* 0x100fe4000001140b */
[----:B------:R-:W-:Y:S01]  /*0ea0*/  SHF.R.S32.HI R11, RZ, 0x1f, R11 ;  /* 0x0000001fff0b7819 */ /* 0x000fe2000001140b */
[----:B------:R-:W-:-:S03]  /*0eb0*/  IMAD.IADD R20, R20, 0x1, R31 ;  /* 0x0000000114147824 */ /* 0x000fc600078e021f */
[----:B------:R-:W-:Y:S01]  /*0ec0*/  LEA.HI R11, R11, R44, RZ, 0x9 ;  /* 0x0000002c0b0b7211 */ /* 0x000fe200078f48ff */
[----:B------:R-:W-:Y:S02]  /*0ed0*/  IMAD.MOV.U32 R15, RZ, RZ, RZ ;  /* 0x000000ffff0f7224 */ /* 0x000fe400078e00ff */
[----:B------:R-:W-:Y:S01]  /*0ee0*/  IMAD.WIDE R30, R31, 0x4, R28 ;  /* 0x000000041f1e7825 */ /* 0x000fe200078e021c */
[----:B------:R-:W-:-:S03]  /*0ef0*/  LOP3.LUT R11, R11, 0xfffffe00, RZ, 0xc0, !PT ;  /* 0xfffffe000b0b7812 */ /* 0x000fc600078ec0ff */
[----:B------:R-:W-:Y:S01]  /*0f00*/  IMAD.IADD R17, R17, 0x1, R38 ;  /* 0x0000000111117824 */ /* 0x000fe200078e0226 */
[----:B------:R0:W3:Y:S01]  /*0f10*/  @!P1 LDG.E.EL R15, desc[UR6][R30.64] ;  /* 0x000000061e0f9981 */ /* 0x0000e2000c2e1900 */
[----:B------:R-:W-:Y:S02]  /*0f20*/  IMAD.MOV.U32 R13, RZ, RZ, RZ ;  /* 0x000000ffff0d7224 */ /* 0x000fe400078e00ff */
[----:B------:R-:W-:-:S05]  /*0f30*/  IMAD.WIDE R38, R38, 0x4, R28 ;  /* 0x0000000426267825 */ /* 0x000fca00078e021c */
[----:B------:R1:W4:Y:S01]  /*0f40*/  @!P1 LDG.E.EL R13, desc[UR6][R38.64] ;  /* 0x00000006260d9981 */ /* 0x000322000c2e1900 */
[----:B0-----:R-:W-:Y:S01]  /*0f50*/  IMAD.IADD R31, R44, 0x1, -R11 ;  /* 0x000000012c1f7824 */ /* 0x001fe200078e0a0b */
[--C-:B------:R-:W-:Y:S02]  /*0f60*/  SHF.R.S32.HI R44, RZ, 0x6, R8.reuse ;  /* 0x00000006ff2c7819 */ /* 0x100fe40000011408 */
[----:B-1----:R-:W-:Y:S01]  /*0f70*/  SHF.R.S32.HI R39, RZ, 0x1f, R8 ;  /* 0x0000001fff277819 */ /* 0x002fe20000011408 */
[----:B------:R-:W-:-:S03]  /*0f80*/  IMAD.IADD R14, R14, 0x1, R31 ;  /* 0x000000010e0e7824 */ /* 0x000fc600078e021f */
[----:B------:R-:W-:Y:S01]  /*0f90*/  LEA.HI R39, R39, R44, RZ, 0x9 ;  /* 0x0000002c27277211 */ /* 0x000fe200078f48ff */
[----:B------:R-:W-:Y:S02]  /*0fa0*/  IMAD.MOV.U32 R11, RZ, RZ, RZ ;  /* 0x000000ffff0b7224 */ /* 0x000fe400078e00ff */
[----:B------:R-:W-:Y:S01]  /*0fb0*/  IMAD.WIDE R30, R31, 0x4, R28 ;  /* 0x000000041f1e7825 */ /* 0x000fe200078e021c */
[----:B------:R-:W-:-:S04]  /*0fc0*/  LOP3.LUT R39, R39, 0xfffffe00, RZ, 0xc0, !PT ;  /* 0xfffffe0027277812 */ /* 0x000fc800078ec0ff */
[----:B------:R0:W2:Y:S01]  /*0fd0*/  @!P1 LDG.E.EL R11, desc[UR6][R30.64] ;  /* 0x000000061e0b9981 */ /* 0x0000a2000c2e1900 */
[----:B------:R-:W-:Y:S01]  /*0fe0*/  IMAD.IADD R39, R44, 0x1, -R39 ;  /* 0x000000012c277824 */ /* 0x000fe200078e0a27 */
[--C-:B------:R-:W-:Y:S02]  /*0ff0*/  SHF.R.S32.HI R44, RZ, 0x6, R6.reuse ;  /* 0x00000006ff2c7819 */ /* 0x100fe40000011406 */
[----:B0-----:R-:W-:-:S04]  /*1000*/  SHF.R.S32.HI R31, RZ, 0x1f, R6 ;  /* 0x0000001fff1f7819 */ /* 0x001fc80000011406 */
[----:B------:R-:W-:Y:S01]  /*1010*/  LEA.HI R31, R31, R44, RZ, 0x9 ;  /* 0x0000002c1f1f7211 */ /* 0x000fe200078f48ff */
[----:B------:R-:W-:Y:S02]  /*1020*/  IMAD.IADD R12, R12, 0x1, R39 ;  /* 0x000000010c0c7824 */ /* 0x000fe400078e0227 */
[----:B------:R-:W-:Y:S01]  /*1030*/  IMAD.MOV.U32 R8, RZ, RZ, RZ ;  /* 0x000000ffff087224 */ /* 0x000fe200078e00ff */
[----:B------:R-:W-:Y:S01]  /*1040*/  LOP3.LUT R31, R31, 0xfffffe00, RZ, 0xc0, !PT ;  /* 0xfffffe001f1f7812 */ /* 0x000fe200078ec0ff */
[----:B------:R-:W-:Y:S01]  /*1050*/  IMAD.WIDE R38, R39, 0x4, R28 ;  /* 0x0000000427267825 */ /* 0x000fe200078e021c */
[----:B-----5:R-:W-:-:S03]  /*1060*/  SEL R19, R19, RZ, !P1 ;  /* 0x000000ff13137207 */ /* 0x020fc60004800000 */
[----:B------:R-:W-:Y:S01]  /*1070*/  IMAD.IADD R31, R44, 0x1, -R31 ;  /* 0x000000012c1f7824 */ /* 0x000fe200078e0a1f */
[----:B------:R-:W-:Y:S01]  /*1080*/  LOP3.LUT R44, R43, 0x30, R4, 0xfe, !PT ;  /* 0x000000302b2c7812 */ /* 0x000fe200078efe04 */
[----:B------:R0:W5:Y:S01]  /*1090*/  @!P1 LDG.E.EL R8, desc[UR6][R38.64] ;  /* 0x0000000626089981 */ /* 0x000162000c2e1900 */
[----:B------:R-:W-:Y:S01]  /*10a0*/  SEL R42, R42, RZ, !P1 ;  /* 0x000000ff2a2a7207 */ /* 0x000fe20004800000 */
[----:B------:R-:W-:Y:S02]  /*10b0*/  IMAD.IADD R10, R10, 0x1, R31 ;  /* 0x000000010a0a7824 */ /* 0x000fe400078e021f */
[----:B------:R-:W-:Y:S02]  /*10c0*/  IMAD.MOV.U32 R6, RZ, RZ, RZ ;  /* 0x000000ffff067224 */ /* 0x000fe400078e00ff */
[----:B------:R-:W-:Y:S01]  /*10d0*/  IMAD.WIDE R30, R31, 0x4, R28 ;  /* 0x000000041f1e7825 */ /* 0x000fe200078e021c */
[----:B0-----:R-:W-:-:S03]  /*10e0*/  SEL R39, R36, RZ, !P1 ;  /* 0x000000ff24277207 */ /* 0x001fc60004800000 */
[----:B------:R-:W-:Y:S02]  /*10f0*/  IMAD.IADD R38, R44, 0x1, R41 ;  /* 0x000000012c267824 */ /* 0x000fe400078e0229 */
[----:B------:R-:W-:Y:S01]  /*1100*/  FADD R36, R42, R19 ;  /* 0x000000132a247221 */ /* 0x000fe20000000000 */
[----:B------:R0:W2:Y:S01]  /*1110*/  @!P1 LDG.E.EL R6, desc[UR6][R30.64] ;  /* 0x000000061e069981 */ /* 0x0000a2000c2e1900 */
[----:B------:R-:W-:Y:S01]  /*1120*/  FADD R19, R19, R39 ;  /* 0x0000002713137221 */ /* 0x000fe20000000000 */
[----:B------:R-:W-:Y:S02]  /*1130*/  LOP3.LUT R39, R4, 0x30, RZ, 0xfc, !PT ;  /* 0x0000003004277812 */ /* 0x000fe400078efcff */
[----:B------:R-:W-:Y:S02]  /*1140*/  LOP3.LUT R43, R43, 0x38, R4, 0xfe, !PT ;  /* 0x000000382b2b7812 */ /* 0x000fe400078efe04 */
[----:B0-----:R-:W-:Y:S01]  /*1150*/  SHF.R.S32.HI R31, RZ, 0x1f, R38 ;  /* 0x0000001fff1f7819 */ /* 0x001fe20000011426 */
[----:B------:R-:W-:Y:S01]  /*1160*/  IMAD.SHL.U32 R30, R39, 0x200, RZ ;  /* 0x00000200271e7824 */ /* 0x000fe200078e00ff */
[----:B------:R-:W-:-:S02]  /*1170*/  IADD3 R41, R43, R41, RZ ;  /* 0x000000292b297210 */ /* 0x000fc40007ffe0ff */
[CC--:B------:R-:W-:Y:S02]  /*1180*/  LEA.HI R43, R31.reuse, R38.reuse, RZ, 0xf ;  /* 0x000000261f2b7211 */ /* 0x0c0fe400078f78ff */
[----:B------:R-:W-:Y:S02]  /*1190*/  LEA.HI R39, R31, R38, RZ, 0x6 ;  /* 0x000000261f277211 */ /* 0x000fe400078f30ff */
[----:B------:R-:W-:Y:S02]  /*11a0*/  LOP3.LUT R38, R30, 0xffff8000, R43, 0xf8, !PT ;  /* 0xffff80001e267812 */ /* 0x000fe400078ef82b */
[--C-:B------:R-:W-:Y:S02]  /*11b0*/  SHF.R.S32.HI R43, RZ, 0x6, R39.reuse ;  /* 0x00000006ff2b7819 */ /* 0x100fe40000011427 */
[----:B------:R-:W-:Y:S02]  /*11c0*/  SHF.R.S32.HI R42, RZ, 0x1f, R39 ;  /* 0x0000001fff2a7819 */ /* 0x000fe40000011427 */
[----:B------:R-:W-:-:S02]  /*11d0*/  SEL R16, R16, RZ, !P1 ;  /* 0x000000ff10107207 */ /* 0x000fc40004800000 */
[----:B------:R-:W-:Y:S02]  /*11e0*/  SEL R35, R35, RZ, !P1 ;  /* 0x000000ff23237207 */ /* 0x000fe40004800000 */
[----:B------:R-:W-:-:S03]  /*11f0*/  SEL R39, R40, RZ, !P1 ;  /* 0x000000ff28277207 */ /* 0x000fc60004800000 */
[----:B------:R-:W-:Y:S02]  /*1200*/  FADD R35, R35, R16 ;  /* 0x0000001023237221 */ /* 0x000fe40000000000 */
[----:B------:R-:W-:Y:S01]  /*1210*/  FADD R16, R16, R39 ;  /* 0x0000002710107221 */ /* 0x000fe20000000000 */
[----:B------:R-:W-:Y:S02]  /*1220*/  LOP3.LUT R39, R4, 0x38, RZ, 0xfc, !PT ;  /* 0x0000003804277812 */ /* 0x000fe400078efcff */
[----:B------:R-:W-:-:S03]  /*1230*/  SHF.R.S32.HI R30, RZ, 0x1f, R41 ;  /* 0x0000001fff1e7819 */ /* 0x000fc60000011429 */
[----:B------:R-:W-:Y:S01]  /*1240*/  IMAD.SHL.U32 R40, R39, 0x200, RZ ;  /* 0x0000020027287824 */ /* 0x000fe200078e00ff */
[CC--:B------:R-:W-:Y:S02]  /*1250*/  LEA.HI R31, R30.reuse, R41.reuse, RZ, 0xf ;  /* 0x000000291e1f7211 */ /* 0x0c0fe400078f78ff */
[----:B------:R-:W-:Y:S02]  /*1260*/  LEA.HI R30, R30, R41, RZ, 0x6 ;  /* 0x000000291e1e7211 */ /* 0x000fe400078f30ff */
[----:B------:R-:W-:Y:S02]  /*1270*/  LEA.HI R42, R42, R43, RZ, 0x9 ;  /* 0x0000002b2a2a7211 */ /* 0x000fe400078f48ff */
[----:B------:R-:W-:Y:S02]  /*1280*/  LOP3.LUT R39, R40, 0xffff8000, R31, 0xf8, !PT ;  /* 0xffff800028277812 */ /* 0x000fe400078ef81f */
[----:B------:R-:W-:Y:S02]  /*1290*/  LOP3.LUT R42, R42, 0xfffffe00, RZ, 0xc0, !PT ;  /* 0xfffffe002a2a7812 */ /* 0x000fe400078ec0ff */
[----:B------:R-:W-:-:S02]  /*12a0*/  SHF.R.S32.HI R40, RZ, 0x6, R30 ;  /* 0x00000006ff287819 */ /* 0x000fc4000001141e */
[----:B------:R-:W-:Y:S01]  /*12b0*/  SHF.R.S32.HI R41, RZ, 0x1f, R30 ;  /* 0x0000001fff297819 */ /* 0x000fe2000001141e */
[----:B------:R-:W-:-:S03]  /*12c0*/  IMAD.IADD R43, R43, 0x1, -R42 ;  /* 0x000000012b2b7824 */ /* 0x000fc600078e0a2a */
[----:B------:R-:W-:Y:S01]  /*12d0*/  LEA.HI R41, R41, R40, RZ, 0x9 ;  /* 0x0000002829297211 */ /* 0x000fe200078f48ff */
[----:B------:R-:W-:-:S03]  /*12e0*/  IMAD.IADD R31, R38, 0x1, R43 ;  /* 0x00000001261f7824 */ /* 0x000fc600078e022b */
[----:B------:R-:W-:Y:S01]  /*12f0*/  LOP3.LUT R41, R41, 0xfffffe00, RZ, 0xc0, !PT ;  /* 0xfffffe0029297812 */ /* 0x000fe200078ec0ff */
[----:B------:R-:W-:Y:S02]  /*1300*/  IMAD.MOV.U32 R38, RZ, RZ, RZ ;  /* 0x000000ffff267224 */ /* 0x000fe400078e00ff */
[----:B------:R-:W-:-:S04]  /*1310*/  IMAD.WIDE R42, R43, 0x4, R28 ;  /* 0x000000042b2a7825 */ /* 0x000fc800078e021c */
[----:B------:R-:W-:Y:S01]  /*1320*/  IMAD.IADD R41, R40, 0x1, -R41 ;  /* 0x0000000128297824 */ /* 0x000fe200078e0a29 */
[----:B------:R0:W2:Y:S01]  /*1330*/  @!P1 LDG.E.EL R38, desc[UR6][R42.64] ;  /* 0x000000062a269981 */ /* 0x0000a2000c2e1900 */
[----:B------:R-:W-:Y:S02]  /*1340*/  SHF.R.S32.HI R30, RZ, 0x6, R24 ;  /* 0x00000006ff1e7819 */ /* 0x000fe40000011418 */
[----:B------:R-:W-:Y:S02]  /*1350*/  IMAD.IADD R39, R39, 0x1, R41 ;  /* 0x0000000127277824 */ /* 0x000fe400078e0229 */
[----:B0-----:R-:W-:Y:S01]  /*1360*/  IMAD.WIDE R42, R41, 0x4, R28 ;  /* 0x00000004292a7825 */ /* 0x001fe200078e021c */
[----:B------:R-:W-:-:S04]  /*1370*/  SHF.R.S32.HI R41, RZ, 0x1f, R24 ;  /* 0x0000001fff297819 */ /* 0x000fc80000011418 */
[----:B------:R-:W-:Y:S01]  /*1380*/  LEA.HI R41, R41, R30, RZ, 0x9 ;  /* 0x0000001e29297211 */ /* 0x000fe200078f48ff */
[----:B------:R-:W-:-:S03]  /*1390*/  IMAD.MOV.U32 R40, RZ, RZ, RZ ;  /* 0x000000ffff287224 */ /* 0x000fc600078e00ff */
[----:B------:R-:W-:-:S03]  /*13a0*/  LOP3.LUT R41, R41, 0xfffffe00, RZ, 0xc0, !PT ;  /* 0xfffffe0029297812 */ /* 0x000fc600078ec0ff */
[----:B------:R0:W2:Y:S02]  /*13b0*/  @!P1 LDG.E.EL R40, desc[UR6][R42.64] ;  /* 0x000000062a289981 */ /* 0x0000a4000c2e1900 */
[----:B0-----:R-:W-:Y:S02]  /*13c0*/  IMAD.IADD R42, R30, 0x1, -R41 ;  /* 0x000000011e2a7824 */ /* 0x001fe400078e0a29 */
[----:B------:R-:W-:Y:S02]  /*13d0*/  IMAD.MOV.U32 R41, RZ, RZ, RZ ;  /* 0x000000ffff297224 */ /* 0x000fe400078e00ff */
[----:B------:R-:W-:-:S04]  /*13e0*/  IMAD.WIDE R28, R42, 0x4, R28 ;  /* 0x000000042a1c7825 */ /* 0x000fc800078e021c */
[----:B------:R-:W-:Y:S01]  /*13f0*/  IMAD.MOV.U32 R43, RZ, RZ, RZ ;  /* 0x000000ffff2b7224 */ /* 0x000fe200078e00ff */
[----:B------:R0:W2:Y:S01]  /*1400*/  @!P1 LDG.E.EL R41, desc[UR6][R28.64] ;  /* 0x000000061c299981 */ /* 0x0000a2000c2e1900 */
[----:B------:R-:W-:-:S04]  /*1410*/  IMAD.WIDE R24, R25, 0x4, R22 ;  /* 0x0000000419187825 */ /* 0x000fc800078e0216 */
[----:B0-----:R-:W-:Y:S01]  /*1420*/  IMAD.WIDE R28, R45, 0x4, R22 ;  /* 0x000000042d1c7825 */ /* 0x001fe200078e0216 */
[----:B------:R-:W-:-:S04]  /*1430*/  CS2R R44, SRZ ;  /* 0x00000000002c7805 */ /* 0x000fc8000001ff00 */
[----:B------:R-:W2:Y:S04]  /*1440*/  @!P1 LDG.E.EL R43, desc[UR6][R28.64] ;  /* 0x000000061c2b9981 */ /* 0x000ea8000c2e1900 */
[----:B------:R0:W3:Y:S02]  /*1450*/  @!P1 LDG.E.EL R44, desc[UR6][R24.64] ;  /* 0x00000006182c9981 */ /* 0x0000e4000c2e1900 */
[----:B0-----:R-:W-:-:S05]  /*1460*/  IMAD.WIDE R24, R26, 0x4, R22 ;  /* 0x000000041a187825 */ /* 0x001fca00078e0216 */
[----:B------:R0:W4:Y:S01]  /*1470*/  @!P1 LDG.E.EL R45, desc[UR6][R24.64] ;  /* 0x00000006182d9981 */ /* 0x000122000c2e1900 */
[----:B------:R-:W-:Y:S01]  /*1480*/  IMAD.WIDE R26, R27, 0x4, R22 ;  /* 0x000000041b1a7825 */ /* 0x000fe200078e0216 */
[----:B0-----:R-:W-:-:S03]  /*1490*/  CS2R R24, SRZ ;  /* 0x0000000000187805 */ /* 0x001fc6000001ff00 */
[----:B------:R-:W-:-:S03]  /*14a0*/  IMAD.WIDE R28, R31, 0x4, R22 ;  /* 0x000000041f1c7825 */ /* 0x000fc600078e0216 */
[----:B------:R0:W4:Y:S01]  /*14b0*/  @!P1 LDG.E.EL R24, desc[UR6][R26.64] ;  /* 0x000000061a189981 */ /* 0x000122000c2e1900 */
[----:B------:R-:W-:Y:S02]  /*14c0*/  IMAD.IADD R3, R3, 0x1, R42 ;  /* 0x0000000103037824 */ /* 0x000fe400078e022a */
[----:B------:R-:W-:Y:S01]  /*14d0*/  IMAD.MOV.U32 R42, RZ, RZ, RZ ;  /* 0x000000ffff2a7224 */ /* 0x000fe200078e00ff */
[----:B0-----:R-:W-:Y:S01]  /*14e0*/  CS2R R26, SRZ ;  /* 0x00000000001a7805 */ /* 0x001fe2000001ff00 */
[----:B------:R-:W-:-:S05]  /*14f0*/  VIADD R31, R31, 0x10000 ;  /* 0x000100001f1f7836 */ /* 0x000fca0000000000 */
[----:B------:R0:W4:Y:S01]  /*1500*/  @!P1 LDG.E.EL R26, desc[UR6][R28.64] ;  /* 0x000000061c1a9981 */ /* 0x000122000c2e1900 */
[----:B------:R-:W-:-:S05]  /*1510*/  IMAD.WIDE R30, R31, 0x4, R22 ;  /* 0x000000041f1e7825 */ /* 0x000fca00078e0216 */
[----:B------:R-:W4:Y:S01]  /*1520*/  @!P1 LDG.E.EL R25, desc[UR6][R30.64] ;  /* 0x000000061e199981 */ /* 0x000f22000c2e1900 */
[----:B0-----:R-:W-:-:S04]  /*1530*/  IMAD.WIDE R28, R39, 0x4, R22 ;  /* 0x00000004271c7825 */ /* 0x001fc800078e0216 */
[----:B------:R-:W-:Y:S01]  /*1540*/  VIADD R39, R39, 0x10000 ;  /* 0x0001000027277836 */ /* 0x000fe20000000000 */
[----:B------:R0:W4:Y:S03]  /*1550*/  @!P1 LDG.E.EL R42, desc[UR6][R28.64] ;  /* 0x000000061c2a9981 */ /* 0x000126000c2e1900 */
[----:B0-----:R-:W-:Y:S01]  /*1560*/  IMAD.WIDE R28, R39, 0x4, R22 ;  /* 0x00000004271c7825 */ /* 0x001fe200078e0216 */
[----:B------:R-:W-:-:S04]  /*1570*/  IADD3 R39, R21, 0x1000, RZ ;  /* 0x0000100015277810 */ /* 0x000fc80007ffe0ff */
[----:B------:R0:W5:Y:S01]  /*1580*/  @!P1 LDG.E.EL R27, desc[UR6][R28.64] ;  /* 0x000000061c1b9981 */ /* 0x000162000c2e1900 */
[----:B------:R-:W-:-:S04]  /*1590*/  IMAD.WIDE R30, R39, 0x4, R22 ;  /* 0x00000004271e7825 */ /* 0x000fc800078e0216 */
[----:B------:R-:W-:Y:S02]  /*15a0*/  VIADD R39, R21, 0x11000 ;  /* 0x0001100015277836 */ /* 0x000fe40000000000 */
[----:B------:R-:W-:Y:S02]  /*15b0*/  IMAD.MOV.U32 R21, RZ, RZ, RZ ;  /* 0x000000ffff157224 */ /* 0x000fe400078e00ff */
[----:B0-----:R-:W-:-:S04]  /*15c0*/  IMAD.WIDE R28, R39, 0x4, R22 ;  /* 0x00000004271c7825 */ /* 0x001fc800078e0216 */
[----:B------:R-:W-:Y:S01]  /*15d0*/  FADD R34, R7, -R34 ;  /* 0x8000002207227221 */ /* 0x000fe20000000000 */
[----:B------:R-:W-:Y:S01]  /*15e0*/  VIADD R39, R20, 0x2000 ;  /* 0x0000200014277836 */ /* 0x000fe20000000000 */
[----:B------:R0:W5:Y:S01]  /*15f0*/  @!P1 LDG.E.EL R21, desc[UR6][R28.64] ;  /* 0x000000061c159981 */ /* 0x000162000c2e1900 */
[----:B------:R-:W-:Y:S02]  /*1600*/  IMAD.MOV.U32 R7, RZ, RZ, RZ ;  /* 0x000000ffff077224 */ /* 0x000fe400078e00ff */
[----:B------:R-:W-:Y:S01]  /*1610*/  FADD R37, R37, -R18 ;  /* 0x8000001225257221 */ /* 0x000fe20000000000 */
[----:B------:R-:W-:-:S03]  /*1620*/  IMAD.MOV.U32 R18, RZ, RZ, RZ ;  /* 0x000000ffff127224 */ /* 0x000fc600078e00ff */
[----:B------:R1:W5:Y:S01]  /*1630*/  @!P1 LDG.E.EL R7, desc[UR6][R30.64] ;  /* 0x000000061e079981 */ /* 0x000362000c2e1900 */
[----:B0-----:R-:W-:-:S04]  /*1640*/  IMAD.WIDE R28, R39, 0x4, R22 ;  /* 0x00000004271c7825 */ /* 0x001fc800078e0216 */
[----:B------:R-:W-:Y:S02]  /*1650*/  VIADD R39, R20, 0x12000 ;  /* 0x0001200014277836 */ /* 0x000fe40000000000 */
[----:B------:R-:W-:Y:S01]  /*1660*/  FADD R36, R36, -R19 ;  /* 0x8000001324247221 */ /* 0x000fe20000000000 */
[----:B------:R0:W5:Y:S01]  /*1670*/  @!P1 LDG.E.EL R18, desc[UR6][R28.64] ;  /* 0x000000061c129981 */ /* 0x000162000c2e1900 */
[----:B-1----:R-:W-:-:S04]  /*1680*/  IMAD.WIDE R30, R39, 0x4, R22 ;  /* 0x00000004271e7825 */ /* 0x002fc800078e0216 */
[----:B------:R-:W-:Y:S02]  /*1690*/  VIADD R39, R17, 0x3000 ;  /* 0x0000300011277836 */ /* 0x000fe40000000000 */
[----:B------:R-:W-:Y:S02]  /*16a0*/  IMAD.MOV.U32 R19, RZ, RZ, RZ ;  /* 0x000000ffff137224 */ /* 0x000fe400078e00ff */
[----:B0-----:R-:W-:-:S04]  /*16b0*/  IMAD.WIDE R28, R39, 0x4, R22 ;  /* 0x00000004271c7825 */ /* 0x001fc800078e0216 */
[----:B------:R-:W-:Y:S01]  /*16c0*/  VIADD R17, R17, 0x13000 ;  /* 0x0001300011117836 */ /* 0x000fe20000000000 */
[----:B------:R0:W5:Y:S01]  /*16d0*/  @!P1 LDG.E.EL R19, desc[UR6][R28.64] ;  /* 0x000000061c139981 */ /* 0x000162000c2e1900 */
[----:B------:R-:W-:Y:S01]  /*16e0*/  IMAD.MOV.U32 R39, RZ, RZ, RZ ;  /* 0x000000ffff277224 */ /* 0x000fe200078e00ff */
[----:B------:R-:W-:Y:S01]  /*16f0*/  SEL R5, R5, RZ, !P1 ;  /* 0x000000ff05057207 */ /* 0x000fe20004800000 */
[----:B------:R-:W-:-:S06]  /*1700*/  IMAD.MOV.U32 R20, RZ, RZ, RZ ;  /* 0x000000ffff147224 */ /* 0x000fcc00078e00ff */
[----:B------:R1:W5:Y:S01]  /*1710*/  @!P1 LDG.E.EL R20, desc[UR6][R30.64] ;  /* 0x000000061e149981 */ /* 0x000362000c2e1900 */
[----:B0-----:R-:W-:-:S04]  /*1720*/  IMAD.WIDE R28, R17, 0x4, R22 ;  /* 0x00000004111c7825 */ /* 0x001fc800078e0216 */
[C---:B------:R-:W-:Y:S01]  /*1730*/  VIADD R17, R14.reuse, 0x4000 ;  /* 0x000040000e117836 */ /* 0x040fe20000000000 */
[----:B------:R0:W5:Y:S01]  /*1740*/  @!P1 LDG.E.EL R39, desc[UR6][R28.64] ;  /* 0x000000061c279981 */ /* 0x000162000c2e1900 */
[----:B-1----:R-:W-:Y:S02]  /*1750*/  VIADD R31, R14, 0x14000 ;  /* 0x000140000e1f7836 */ /* 0x002fe40000000000 */
[----:B0-----:R-:W-:Y:S01]  /*1760*/  FADD R28, R35, -R16 ;  /* 0x80000010231c7221 */ /* 0x001fe20000000000 */
[----:B------:R-:W-:Y:S02]  /*1770*/  IMAD.MOV.U32 R35, RZ, RZ, RZ ;  /* 0x000000ffff237224 */ /* 0x000fe400078e00ff */
[----:B------:R-:W-:-:S04]  /*1780*/  IMAD.WIDE R16, R17, 0x4, R22 ;  /* 0x0000000411107825 */ /* 0x000fc800078e0216 */
[----:B------:R-:W-:Y:S01]  /*1790*/  IMAD.MOV.U32 R14, RZ, RZ, RZ ;  /* 0x000000ffff0e7224 */ /* 0x000fe200078e00ff */
[----:B------:R0:W5:Y:S01]  /*17a0*/  @!P1 LDG.E.EL R35, desc[UR6][R16.64] ;  /* 0x0000000610239981 */ /* 0x000162000c2e1900 */
[----:B------:R-:W-:-:S05]  /*17b0*/  IMAD.WIDE R30, R31, 0x4, R22 ;  /* 0x000000041f1e7825 */ /* 0x000fca00078e0216 */
[----:B------:R1:W5:Y:S01]  /*17c0*/  @!P1 LDG.E.EL R14, desc[UR6][R30.64] ;  /* 0x000000061e0e9981 */ /* 0x000362000c2e1900 */
[----:B--2---:R-:W-:Y:S02]  /*17d0*/  SEL R43, R43, RZ, !P1 ;  /* 0x000000ff2b2b7207 */ /* 0x004fe40004800000 */
[----:B---3--:R-:W-:-:S03]  /*17e0*/  SEL R29, R44, RZ, !P1 ;  /* 0x000000ff2c1d7207 */ /* 0x008fc60004800000 */
[----:B------:R-:W-:Y:S01]  /*17f0*/  FADD R44, R43, R5 ;  /* 0x000000052b2c7221 */ /* 0x000fe20000000000 */
[----:B------:R-:W-:Y:S01]  /*1800*/  IADD3 R43, R12, 0x5000, RZ ;  /* 0x000050000c2b7810 */ /* 0x000fe20007ffe0ff */
[----:B------:R-:W-:-:S04]  /*1810*/  FADD R29, R5, R29 ;  /* 0x0000001d051d7221 */ /* 0x000fc80000000000 */
[----:B0-----:R-:W-:-:S04]  /*1820*/  IMAD.WIDE R16, R43, 0x4, R22 ;  /* 0x000000042b107825 */ /* 0x001fc800078e0216 */
[----:B------:R-:W-:Y:S02]  /*1830*/  VIADD R43, R12, 0x15000 ;  /* 0x000150000c2b7836 */ /* 0x000fe40000000000 */
[----:B------:R-:W-:Y:S02]  /*1840*/  IMAD.MOV.U32 R5, RZ, RZ, RZ ;  /* 0x000000ffff057224 */ /* 0x000fe400078e00ff */
[----:B-1----:R-:W-:-:S04]  /*1850*/  IMAD.WIDE R30, R43, 0x4, R22 ;  /* 0x000000042b1e7825 */ /* 0x002fc800078e0216 */
[----:B------:R-:W-:Y:S01]  /*1860*/  FADD R44, R44, -R29 ;  /* 0x8000001d2c2c7221 */ /* 0x000fe20000000000 */
[----:B------:R-:W-:Y:S01]  /*1870*/  VIADD R43, R10, 0x6000 ;  /* 0x000060000a2b7836 */ /* 0x000fe20000000000 */
[----:B------:R0:W2:Y:S01]  /*1880*/  @!P1 LDG.E.EL R5, desc[UR6][R16.64] ;  /* 0x0000000610059981 */ /* 0x0000a2000c2e1900 */
[----:B------:R-:W-:Y:S02]  /*1890*/  IMAD.MOV.U32 R12, RZ, RZ, RZ ;  /* 0x000000ffff0c7224 */ /* 0x000fe400078e00ff */
[----:B------:R-:W-:-:S04]  /*18a0*/  IMAD.MOV.U32 R29, RZ, RZ, RZ ;  /* 0x000000ffff1d7224 */ /* 0x000fc800078e00ff */
[----:B------:R1:W3:Y:S01]  /*18b0*/  @!P1 LDG.E.EL R12, desc[UR6][R30.64] ;  /* 0x000000061e0c9981 */ /* 0x0002e2000c2e1900 */
[----:B0-----:R-:W-:-:S04]  /*18c0*/  IMAD.WIDE R16, R43, 0x4, R22 ;  /* 0x000000042b107825 */ /* 0x001fc800078e0216 */
[----:B------:R-:W-:Y:S01]  /*18d0*/  VIADD R43, R10, 0x16000 ;  /* 0x000160000a2b7836 */ /* 0x000fe20000000000 */
[----:B------:R0:W3:Y:S01]  /*18e0*/  @!P1 LDG.E.EL R29, desc[UR6][R16.64] ;  /* 0x00000006101d9981 */ /* 0x0000e2000c2e1900 */
[----:B------:R-:W-:Y:S02]  /*18f0*/  IMAD.MOV.U32 R10, RZ, RZ, RZ ;  /* 0x000000ffff0a7224 */ /* 0x000fe400078e00ff */
[C---:B-1----:R-:W-:Y:S02]  /*1900*/  VIADD R31, R3.reuse, 0x7000 ;  /* 0x00007000031f7836 */ /* 0x042fe40000000000 */
[----:B------:R-:W-:Y:S02]  /*1910*/  VIADD R3, R3, 0x17000 ;  /* 0x0001700003037836 */ /* 0x000fe40000000000 */
[----:B------:R-:W-:-:S04]  /*1920*/  IMAD.WIDE R30, R31, 0x4, R22 ;  /* 0x000000041f1e7825 */ /* 0x000fc800078e0216 */
[----:B0-----:R-:W-:-:S04]  /*1930*/  IMAD.WIDE R16, R43, 0x4, R22 ;  /* 0x000000042b107825 */ /* 0x001fc800078e0216 */
[----:B------:R-:W-:Y:S01]  /*1940*/  FMUL R43, R9, R9 ;  /* 0x00000009092b7220 */ /* 0x000fe20000400000 */
[----:B------:R-:W-:Y:S01]  /*1950*/  IMAD.WIDE R22, R3, 0x4, R22 ;  /* 0x0000000403167825 */ /* 0x000fe200078e0216 */
[----:B------:R0:W3:Y:S03]  /*1960*/  @!P1 LDG.E.EL R10, desc[UR6][R16.64] ;  /* 0x00000006100a9981 */ /* 0x0000e6000c2e1900 */
[----:B------:R-:W-:Y:S02]  /*1970*/  IMAD.MOV.U32 R9, RZ, RZ, RZ ;  /* 0x000000ffff097224 */ /* 0x000fe400078e00ff */
[----:B------:R-:W-:-:S04]  /*1980*/  IMAD.MOV.U32 R3, RZ, RZ, RZ ;  /* 0x000000ffff037224 */ /* 0x000fc800078e00ff */
[----:B------:R-:W3:Y:S04]  /*1990*/  @!P1 LDG.E.EL R9, desc[UR6][R30.64] ;  /* 0x000000061e099981 */ /* 0x000ee8000c2e1900 */
[----:B------:R1:W3:Y:S01]  /*19a0*/  @!P1 LDG.E.EL R3, desc[UR6][R22.64] ;  /* 0x0000000616039981 */ /* 0x0002e2000c2e1900 */
[----:B------:R-:W-:Y:S01]  /*19b0*/  FFMA R43, R44, R44, R43 ;  /* 0x0000002c2c2b7223 */ /* 0x000fe2000000002b */
[----:B0-----:R-:W-:Y:S02]  /*19c0*/  SEL R17, R38, RZ, !P1 ;  /* 0x000000ff26117207 */ /* 0x001fe40004800000 */
[----:B----4-:R-:W-:Y:S01]  /*19d0*/  SEL R16, R26, RZ, !P1 ;  /* 0x000000ff1a107207 */ /* 0x010fe20004800000 */
[----:B------:R-:W-:Y:S01]  /*19e0*/  FFMA R34, R34, R34, R43 ;  /* 0x0000002222227223 */ /* 0x000fe2000000002b */
[----:B------:R-:W-:-:S03]  /*19f0*/  SEL R26, R25, RZ, !P1 ;  /* 0x000000ff191a7207 */ /* 0x000fc60004800000 */
[----:B------:R-:W-:Y:S01]  /*1a00*/  FFMA R37, R37, R37, R34 ;  /* 0x0000002525257223 */ /* 0x000fe20000000022 */
[----:B------:R-:W-:Y:S01]  /*1a10*/  FADD R16, R16, R17 ;  /* 0x0000001110107221 */ /* 0x000fe20000000000 */
[----:B------:R-:W-:Y:S01]  /*1a20*/  FADD R17, R17, R26 ;  /* 0x0000001a11117221 */ /* 0x000fe20000000000 */
[----:B------:R-:W-:Y:S01]  /*1a30*/  SEL R25, R40, RZ, !P1 ;  /* 0x000000ff28197207 */ /* 0x000fe20004800000 */
[----:B------:R-:W-:Y:S01]  /*1a40*/  FFMA R37, R36, R36, R37 ;  /* 0x0000002424257223 */ /* 0x000fe20000000025 */
[----:B------:R-:W-:Y:S02]  /*1a50*/  SEL R42, R42, RZ, !P1 ;  /* 0x000000ff2a2a7207 */ /* 0x000fe40004800000 */
[----:B-----5:R-:W-:Y:S01]  /*1a60*/  SEL R26, R27, RZ, !P1 ;  /* 0x000000ff1b1a7207 */ /* 0x020fe20004800000 */
[----:B-1----:R-:W-:Y:S01]  /*1a70*/  FADD R23, R16, -R17 ;  /* 0x8000001110177221 */ /* 0x002fe20000000000 */
[----:B------:R-:W-:Y:S01]  /*1a80*/  FFMA R28, R28, R28, R37 ;  /* 0x0000001c1c1c7223 */ /* 0x000fe20000000025 */
[----:B------:R-:W-:Y:S01]  /*1a90*/  FADD R16, R42, R25 ;  /* 0x000000192a107221 */ /* 0x000fe20000000000 */
[----:B------:R-:W-:Y:S01]  /*1aa0*/  SEL R33, R33, RZ, !P1 ;  /* 0x000000ff21217207 */ /* 0x000fe20004800000 */
[----:B------:R-:W-:Y:S01]  /*1ab0*/  FADD R17, R25, R26 ;  /* 0x0000001a19117221 */ /* 0x000fe20000000000 */
[----:B------:R-:W-:-:S02]  /*1ac0*/  SEL R22, R45, RZ, !P1 ;  /* 0x000000ff2d167207 */ /* 0x000fc40004800000 */
[----:B------:R-:W-:Y:S01]  /*1ad0*/  SEL R24, R24, RZ, !P1 ;  /* 0x000000ff18187207 */ /* 0x000fe20004800000 */
[----:B------:R-:W-:Y:S01]  /*1ae0*/  FFMA R23, R23, R23, R28 ;  /* 0x0000001717177223 */ /* 0x000fe2000000001c */
[----:B------:R-:W-:Y:S01]  /*1af0*/  FADD R16, R16, -R17 ;  /* 0x8000001110107221 */ /* 0x000fe20000000000 */
[----:B------:R-:W-:Y:S02]  /*1b00*/  SEL R32, R32, RZ, !P1 ;  /* 0x000000ff20207207 */ /* 0x000fe40004800000 */
[----:B------:R-:W-:Y:S01]  /*1b10*/  SEL R21, R21, RZ, !P1 ;  /* 0x000000ff15157207 */ /* 0x000fe20004800000 */
[----:B------:R-:W-:Y:S01]  /*1b20*/  FADD R22, R22, R33 ;  /* 0x0000002116167221 */ /* 0x000fe20000000000 */
[----:B------:R-:W-:Y:S01]  /*1b30*/  FADD R25, R33, R24 ;  /* 0x0000001821197221 */ /* 0x000fe20000000000 */
[----:B------:R-:W-:Y:S01]  /*1b40*/  SEL R7, R7, RZ, !P1 ;  /* 0x000000ff07077207 */ /* 0x000fe20004800000 */
[----:B------:R-:W-:Y:S01]  /*1b50*/  FFMA R23, R16, R16, R23 ;  /* 0x0000001010177223 */ /* 0x000fe20000000017 */
[----:B------:R-:W-:Y:S01]  /*1b60*/  SEL R24, R15, RZ, !P1 ;  /* 0x000000ff0f187207 */ /* 0x000fe20004800000 */
[----:B------:R-:W-:Y:S01]  /*1b70*/  FADD R16, R32, R21 ;  /* 0x0000001520107221 */ /* 0x000fe20000000000 */
[----:B------:R-:W-:Y:S01]  /*1b80*/  FADD R22, R22, -R25 ;  /* 0x8000001916167221 */ /* 0x000fe20000000000 */
[----:B------:R-:W-:Y:S01]  /*1b90*/  FADD R7, R7, R32 ;  /* 0x0000002007077221 */ /* 0x000fe20000000000 */
[----:B------:R-:W-:-:S03]  /*1ba0*/  SEL R15, R18, RZ, !P1 ;  /* 0x000000ff120f7207 */ /* 0x000fc60004800000 */
[----:B------:R-:W-:Y:S01]  /*1bb0*/  FADD R7, R7, -R16 ;  /* 0x8000001007077221 */ /* 0x000fe20000000000 */
[----:B------:R-:W-:Y:S01]  /*1bc0*/  SEL R18, R13, RZ, !P1 ;  /* 0x000000ff0d127207 */ /* 0x000fe20004800000 */
[----:B------:R-:W-:Y:S01]  /*1bd0*/  FFMA R22, R22, R22, R23 ;  /* 0x0000001616167223 */ /* 0x000fe20000000017 */
[----:B------:R-:W0:Y:S01]  /*1be0*/  S2R R13, SR_TID.X ;  /* 0x00000000000d7919 */ /* 0x000e220000002100 */
[----:B------:R-:W-:Y:S02]  /*1bf0*/  FADD R15, R15, R24 ;  /* 0x000000180f0f7221 */ /* 0x000fe40000000000 */
[----:B------:R-:W-:Y:S01]  /*1c00*/  FFMA R22, R7, R7, R22 ;  /* 0x0000000707167223 */ /* 0x000fe20000000016 */
[----:B------:R-:W-:Y:S02]  /*1c10*/  SEL R19, R19, RZ, !P1 ;  /* 0x000000ff13137207 */ /* 0x000fe40004800000 */
[----:B------:R-:W-:-:S05]  /*1c20*/  SEL R17, R20, RZ, !P1 ;  /* 0x000000ff14117207 */ /* 0x000fca0004800000 */
[----:B------:R-:W-:Y:S01]  /*1c30*/  FADD R16, R24, R17 ;  /* 0x0000001118107221 */ /* 0x000fe20000000000 */
[----:B------:R-:W-:Y:S01]  /*1c40*/  SEL R39, R39, RZ, !P1 ;  /* 0x000000ff27277207 */ /* 0x000fe20004800000 */
[----:B------:R-:W-:Y:S02]  /*1c50*/  FADD R7, R19, R18 ;  /* 0x0000001213077221 */ /* 0x000fe40000000000 */
[----:B------:R-:W-:Y:S02]  /*1c60*/  FADD R15, R15, -R16 ;  /* 0x800000100f0f7221 */ /* 0x000fe40000000000 */
[----:B------:R-:W-:Y:S01]  /*1c70*/  FADD R16, R18, R39 ;  /* 0x0000002712107221 */ /* 0x000fe20000000000 */
[----:B------:R-:W-:Y:S01]  /*1c80*/  SEL R18, R11, RZ, !P1 ;  /* 0x000000ff0b127207 */ /* 0x000fe20004800000 */
[----:B------:R-:W-:Y:S01]  /*1c90*/  FFMA R22, R15, R15, R22 ;  /* 0x0000000f0f167223 */ /* 0x000fe20000000016 */
[----:B------:R-:W-:Y:S01]  /*1ca0*/  SEL R8, R8, RZ, !P1 ;  /* 0x000000ff08087207 */ /* 0x000fe20004800000 */
[----:B------:R-:W-:Y:S01]  /*1cb0*/  FADD R7, R7, -R16 ;  /* 0x8000001007077221 */ /* 0x000fe20000000000 */
[----:B------:R-:W1:Y:S03]  /*1cc0*/  S2UR UR5, SR_CgaCtaId ;  /* 0x00000000000579c3 */ /* 0x000e660000008800 */
[----:B------:R-:W-:Y:S01]  /*1cd0*/  FFMA R22, R7, R7, R22 ;  /* 0x0000000707167223 */ /* 0x000fe20000000016 */
[----:B------:R-:W-:-:S02]  /*1ce0*/  SEL R11, R35, RZ, !P1 ;  /* 0x000000ff230b7207 */ /* 0x000fc40004800000 */
[----:B------:R-:W-:-:S03]  /*1cf0*/  SEL R17, R14, RZ, !P1 ;  /* 0x000000ff0e117207 */ /* 0x000fc60004800000 */
[----:B------:R-:W-:Y:S01]  /*1d00*/  FADD R11, R11, R18 ;  /* 0x000000120b0b7221 */ /* 0x000fe20000000000 */
[----:B------:R-:W-:Y:S01]  /*1d10*/  SEL R7, R6, RZ, !P1 ;  /* 0x000000ff06077207 */ /* 0x000fe20004800000 */
[----:B------:R-:W-:-:S04]  /*1d20*/  FADD R14, R18, R17 ;  /* 0x00000011120e7221 */ /* 0x000fc80000000000 */
[----:B------:R-:W-:-:S04]  /*1d30*/  FADD R11, R11, -R14 ;  /* 0x8000000e0b0b7221 */ /* 0x000fc80000000000 */
[----:B------:R-:W-:Y:S01]  /*1d40*/  FFMA R22, R11, R11, R22 ;  /* 0x0000000b0b167223 */ /* 0x000fe20000000016 */
[----:B------:R-:W-:Y:S02]  /*1d50*/  UMOV UR4, 0x400 ;  /* 0x0000040000047882 */ /* 0x000fe40000000000 */
[----:B-1----:R-:W-:Y:S01]  /*1d60*/  UPRMT UR4, UR5, 0x654, UR4 ;  /* 0x0000065405047896 */ /* 0x002fe20008000004 */
[----:B0-----:R-:W-:Y:S02]  /*1d70*/  ISETP.GE.AND P0, PT, R13, 0x100, PT ;  /* 0x000001000d00780c */ /* 0x001fe40003f06270 */
[----:B--2---:R-:W-:Y:S02]  /*1d80*/  SEL R5, R5, RZ, !P1 ;  /* 0x000000ff05057207 */ /* 0x004fe40004800000 */
[----:B---3--:R-:W-:-:S03]  /*1d90*/  SEL R15, R12, RZ, !P1 ;  /* 0x000000ff0c0f7207 */ /* 0x008fc60004800000 */
[----:B------:R-:W-:Y:S02]  /*1da0*/  FADD R5, R5, R8 ;  /* 0x0000000805057221 */ /* 0x000fe40000000000 */
[----:B------:R-:W-:Y:S01]  /*1db0*/  FADD R8, R8, R15 ;  /* 0x0000000f08087221 */ /* 0x000fe20000000000 */
[----:B------:R-:W-:-:S03]  /*1dc0*/  SEL R6, R29, RZ, !P1 ;  /* 0x000000ff1d067207 */ /* 0x000fc60004800000 */
[----:B------:R-:W-:Y:S01]  /*1dd0*/  FADD R5, R5, -R8 ;  /* 0x8000000805057221 */ /* 0x000fe20000000000 */
[----:B------:R-:W-:Y:S01]  /*1de0*/  SEL R8, R41, RZ, !P1 ;  /* 0x000000ff29087207 */ /* 0x000fe20004800000 */
[----:B------:R-:W-:Y:S02]  /*1df0*/  FADD R6, R6, R7 ;  /* 0x0000000706067221 */ /* 0x000fe40000000000 */
[----:B------:R-:W-:Y:S01]  /*1e00*/  FFMA R22, R5, R5, R22 ;  /* 0x0000000505167223 */ /* 0x000fe20000000016 */
[----:B------:R-:W-:-:S05]  /*1e10*/  SEL R10, R10, RZ, !P1 ;  /* 0x000000ff0a0a7207 */ /* 0x000fca0004800000 */
[----:B------:R-:W-:Y:S01]  /*1e20*/  FADD R7, R7, R10 ;  /* 0x0000000a07077221 */ /* 0x000fe20000000000 */
[----:B------:R-:W-:Y:S02]  /*1e30*/  SEL R9, R9, RZ, !P1 ;  /* 0x000000ff09097207 */ /* 0x000fe40004800000 */
[----:B------:R-:W-:Y:S01]  /*1e40*/  SEL R3, R3, RZ, !P1 ;  /* 0x000000ff03037207 */ /* 0x000fe20004800000 */
[----:B------:R-:W-:Y:S02]  /*1e50*/  FADD R7, R6, -R7 ;  /* 0x8000000706077221 */ /* 0x000fe40000000000 */
[----:B------:R-:W-:Y:S02]  /*1e60*/  FADD R5, R9, R8 ;  /* 0x0000000809057221 */ /* 0x000fe40000000000 */
[----:B------:R-:W-:Y:S01]  /*1e70*/  FADD R6, R8, R3 ;  /* 0x0000000308067221 */ /* 0x000fe20000000000 */
[----:B------:R-:W-:-:S03]  /*1e80*/  FFMA R22, R7, R7, R22 ;  /* 0x0000000707167223 */ /* 0x000fc60000000016 */
[----:B------:R-:W-:Y:S01]  /*1e90*/  FADD R5, R5, -R6 ;  /* 0x8000000605057221 */ /* 0x000fe20000000000 */
[----:B------:R-:W-:Y:S01]  /*1ea0*/  LOP3.LUT R6, R13, 0x1f, RZ, 0xc0, !PT ;  /* 0x0000001f0d067812 */ /* 0x000fe200078ec0ff */
[----:B------:R-:W-:Y:S02]  /*1eb0*/  IMAD.SHL.U32 R3, R4, 0x4, RZ ;  /* 0x0000000404037824 */ /* 0x000fe400078e00ff */
[----:B------:R-:W-:Y:S02]  /*1ec0*/  FFMA R22, R5, R5, R22 ;  /* 0x0000000505167223 */ /* 0x000fe40000000016 */
[----:B------:R-:W-:-:S03]  /*1ed0*/  IMAD.SHL.U32 R6, R6, 0x20, RZ ;  /* 0x0000002006067824 */ /* 0x000fc600078e00ff */
[----:B------:R-:W-:Y:S02]  /*1ee0*/  SEL R22, R22, RZ, !P1 ;  /* 0x000000ff16167207 */ /* 0x000fe40004800000 */
[----:B------:R-:W-:-:S05]  /*1ef0*/  LOP3.LUT R3, R6, R3, RZ, 0xfc, !PT ;  /* 0x0000000306037212 */ /* 0x000fca00078efcff */
[----:B------:R-:W-:Y:S01]  /*1f00*/  STS [R3+UR4], R22 ;  /* 0x0000001603007988 */ /* 0x000fe20008000804 */
[----:B------:R-:W-:Y:S01]  /*1f10*/  LEA R5, R13, UR4, 0x2 ;  /* 0x000000040d057c11 */ /* 0x000fe2000f8e10ff */
[----:B------:R-:W-:Y:S06]  /*1f20*/  BAR.SYNC.DEFER_BLOCKING 0x0 ;  /* 0x0000000000007b1d */ /* 0x000fec0000010000 */
[----:B------:R-:W0:Y:S04]  /*1f30*/  @!P0 LDS R2, [R5] ;  /* 0x0000000005028984 */ /* 0x000e280000000800 */
[----:B0-----:R-:W0:Y:S02]  /*1f40*/  SHFL.BFLY PT, R7, R2, 0x4, 0x1f ;  /* 0x0c801f0002077f89 */ /* 0x001e2400000e0000 */
[----:B0-----:R-:W-:-:S05]  /*1f50*/  FADD R7, R2, R7 ;  /* 0x0000000702077221 */ /* 0x001fca0000000000 */
[----:B------:R-:W0:Y:S01]  /*1f60*/  SHFL.BFLY PT, R8, R7, 0x2, 0x1f ;  /* 0x0c401f0007087f89 */ /* 0x000e2200000e0000 */
[----:B------:R-:W-:Y:S01]  /*1f70*/  LOP3.LUT P0, RZ, R13, 0x7, RZ, 0xc0, !PT ;  /* 0x000000070dff7812 */ /* 0x000fe2000780c0ff */
[----:B0-----:R-:W-:-:S05]  /*1f80*/  FADD R8, R7, R8 ;  /* 0x0000000807087221 */ /* 0x001fca0000000000 */
[----:B------:R-:W0:Y:S01]  /*1f90*/  SHFL.BFLY PT, R9, R8, 0x1, 0x1f ;  /* 0x0c201f0008097f89 */ /* 0x000e2200000e0000 */
[----:B------:R-:W-:Y:S02]  /*1fa0*/  ISETP.LT.AND P0, PT, R13, 0x100, !P0 ;  /* 0x000001000d00780c */ /* 0x000fe40004701270 */
[----:B------:R-:W-:Y:S01]  /*1fb0*/  ISETP.EQ.AND P1, PT, R4, RZ, !P1 ;  /* 0x000000ff0400720c */ /* 0x000fe20004f22270 */
[----:B0-----:R-:W-:-:S10]  /*1fc0*/  FADD R4, R8, R9 ;  /* 0x0000000908047221 */ /* 0x001fd40000000000 */
[----:B------:R0:W-:Y:S01]  /*1fd0*/  @P0 STS [R5], R4 ;  /* 0x0000000405000388 */ /* 0x0001e20000000800 */
[----:B------:R-:W-:Y:S06]  /*1fe0*/  BAR.SYNC.DEFER_BLOCKING 0x0 ;  /* 0x0000000000007b1d */ /* 0x000fec0000010000 */
[----:B0-----:R-:W-:Y:S05]  /*1ff0*/  @!P1 EXIT ;  /* 0x000000000000994d */ /* 0x001fea0003800000 */
[----:B------:R-:W0:Y:S01]  /*2000*/  LDS R5, [R6+UR4] ;  /* 0x0000000406057984 */ /* 0x000e220008000800 */
[----:B------:R-:W1:Y:S02]  /*2010*/  LDC.64 R2, c[0x0][0x220] ;  /* 0x00008800ff027b82 */ /* 0x000e640000000a00 */
[----:B-1----:R-:W-:-:S05]  /*2020*/  IMAD.WIDE R2, R0, 0x4, R2 ;  /* 0x0000000400027825 */ /* 0x002fca00078e0202 */
[----:B0-----:R-:W-:Y:S01]  /*2030*/  STG.E desc[UR6][R2.64], R5 ;  /* 0x0000000502007986 */ /* 0x001fe2000c101906 */
[----:B------:R-:W-:Y:S05]  /*2040*/  EXIT ;  /* 0x000000000000794d */ /* 0x000fea0003800000 */
.L_x_0:
[----:B------:R-:W-:-:S00]  /*2050*/  BRA `(.L_x_0) ;  /* 0xfffffffc00fc7947 */ /* 0x000fc0000383ffff */
[----:B------:R-:W-:-:S00]  /*2060*/  NOP ;  /* 0x0000000000007918 */ /* 0x000fc00000000000 */
        /* <DEDUP_REMOVED lines=9> */
.L_x_1:


//--------------------- .nv.shared.triton_per_fused_mean_pow_sub_23 --------------------------
	.section	.nv.shared.triton_per_fused_mean_pow_sub_23,"aw",@nobits
	.sectionflags	@""
	.align	16
	.zero		1024


//--------------------- .nv.constant0.triton_per_fused_mean_pow_sub_23 --------------------------
	.section	.nv.constant0.triton_per_fused_mean_pow_sub_23,"a",@progbits
	.sectionflags	@""
	.align	4
.nv.constant0.triton_per_fused_mean_pow_sub_23:
	.zero		560
